//
// Generated by NVIDIA NVVM Compiler
//
// Compiler Build ID: CL-36424714
// Cuda compilation tools, release 13.0, V13.0.88
// Based on NVVM 20.0.0
//

.version 9.0
.target sm_100
.address_size 64

	// .globl	_Z12setup_kernelP24curandStatePhilox4_32_10l
.extern .func  (.param .b32 func_retval0) vprintf
(
	.param .b64 vprintf_param_0,
	.param .b64 vprintf_param_1
)
;
.global .align 4 .b8 precalc_xorwow_matrix[102400];
.global .align 4 .b8 precalc_xorwow_offset_matrix[102400];
.global .align 4 .b8 mrg32k3aM1[2304];
.global .align 4 .b8 mrg32k3aM2[2304];
.global .align 4 .b8 mrg32k3aM1SubSeq[2016];
.global .align 4 .b8 mrg32k3aM2SubSeq[2016];
.global .align 4 .b8 mrg32k3aM1Seq[2304];
.global .align 4 .b8 mrg32k3aM2Seq[2304];
.const .align 8 .b8 __cr_lgamma_table[72];
.global .align 1 .b8 $str[14] = {71, 114, 105, 100, 32, 100, 105, 109, 58, 32, 37, 100, 10};

.visible .entry _Z12setup_kernelP24curandStatePhilox4_32_10l(
	.param .u64 .ptr .align 1 _Z12setup_kernelP24curandStatePhilox4_32_10l_param_0,
	.param .u64 _Z12setup_kernelP24curandStatePhilox4_32_10l_param_1
)
{
	.reg .b32 	%r<108>;
	.reg .b64 	%rd<17>;

	ld.param.u64 	%rd1, [_Z12setup_kernelP24curandStatePhilox4_32_10l_param_0];
	ld.param.u64 	%rd2, [_Z12setup_kernelP24curandStatePhilox4_32_10l_param_1];
	cvta.to.global.u64 	%rd3, %rd1;
	mov.u32 	%r1, %tid.x;
	mov.u32 	%r2, %ctaid.x;
	mov.u32 	%r3, %ntid.x;
	mad.lo.s32 	%r4, %r2, %r3, %r1;
	cvt.u64.u32 	%rd4, %r3;
	mul.wide.u32 	%rd5, %r2, %r1;
	mul.lo.s64 	%rd6, %rd5, %rd4;
	mad.lo.s64 	%rd7, %rd6, %rd2, 1234;
	mul.hi.s64 	%rd8, %rd7, 5186207957026173617;
	shr.u64 	%rd9, %rd8, 63;
	shr.s64 	%rd10, %rd8, 12;
	add.s64 	%rd11, %rd10, %rd9;
	mul.lo.s64 	%rd12, %rd11, 14569;
	sub.s64 	%rd13, %rd7, %rd12;
	mul.wide.s32 	%rd14, %r4, 64;
	add.s64 	%rd15, %rd3, %rd14;
	cvt.u32.u64 	%r5, %rd13;
	{ .reg .b32 tmp; mov.b64 {tmp, %r6}, %rd13; }
	mov.b64 	{%r7, %r8}, %rd13;
	mov.b32 	%r9, 0;
	st.global.v4.u32 	[%rd15+32], {%r7, %r8, %r9, %r9};
	st.global.v2.u32 	[%rd15+48], {%r9, %r9};
	mov.b64 	%rd16, 0;
	st.global.u64 	[%rd15+56], %rd16;
	shr.s32 	%r10, %r4, 31;
	mov.b32 	%r11, -766435501;
	mul.hi.u32 	%r12, %r11, %r9;
	mov.b32 	%r13, -845247145;
	mul.hi.u32 	%r14, %r13, %r4;
	mul.lo.s32 	%r15, %r4, -845247145;
	xor.b32  	%r16, %r14, %r5;
	xor.b32  	%r17, %r12, %r10;
	xor.b32  	%r18, %r17, %r6;
	add.s32 	%r19, %r5, -1640531527;
	add.s32 	%r20, %r6, -1150833019;
	mul.hi.u32 	%r21, %r11, %r16;
	mul.lo.s32 	%r22, %r16, -766435501;
	mul.hi.u32 	%r23, %r13, %r18;
	mul.lo.s32 	%r24, %r18, -845247145;
	xor.b32  	%r25, %r15, %r23;
	xor.b32  	%r26, %r25, %r19;
	xor.b32  	%r27, %r20, %r21;
	add.s32 	%r28, %r5, 1013904242;
	add.s32 	%r29, %r6, 1993301258;
	mul.hi.u32 	%r30, %r11, %r26;
	mul.lo.s32 	%r31, %r26, -766435501;
	mul.hi.u32 	%r32, %r13, %r27;
	mul.lo.s32 	%r33, %r27, -845247145;
	xor.b32  	%r34, %r24, %r28;
	xor.b32  	%r35, %r34, %r32;
	xor.b32  	%r36, %r22, %r29;
	xor.b32  	%r37, %r36, %r30;
	add.s32 	%r38, %r5, -626627285;
	add.s32 	%r39, %r6, 842468239;
	mul.hi.u32 	%r40, %r11, %r35;
	mul.lo.s32 	%r41, %r35, -766435501;
	mul.hi.u32 	%r42, %r13, %r37;
	mul.lo.s32 	%r43, %r37, -845247145;
	xor.b32  	%r44, %r33, %r38;
	xor.b32  	%r45, %r44, %r42;
	xor.b32  	%r46, %r31, %r39;
	xor.b32  	%r47, %r46, %r40;
	add.s32 	%r48, %r5, 2027808484;
	add.s32 	%r49, %r6, -308364780;
	mul.hi.u32 	%r50, %r11, %r45;
	mul.lo.s32 	%r51, %r45, -766435501;
	mul.hi.u32 	%r52, %r13, %r47;
	mul.lo.s32 	%r53, %r47, -845247145;
	xor.b32  	%r54, %r43, %r48;
	xor.b32  	%r55, %r54, %r52;
	xor.b32  	%r56, %r41, %r49;
	xor.b32  	%r57, %r56, %r50;
	add.s32 	%r58, %r5, 387276957;
	add.s32 	%r59, %r6, -1459197799;
	mul.hi.u32 	%r60, %r11, %r55;
	mul.lo.s32 	%r61, %r55, -766435501;
	mul.hi.u32 	%r62, %r13, %r57;
	mul.lo.s32 	%r63, %r57, -845247145;
	xor.b32  	%r64, %r53, %r58;
	xor.b32  	%r65, %r64, %r62;
	xor.b32  	%r66, %r51, %r59;
	xor.b32  	%r67, %r66, %r60;
	add.s32 	%r68, %r5, -1253254570;
	add.s32 	%r69, %r6, 1684936478;
	mul.hi.u32 	%r70, %r11, %r65;
	mul.lo.s32 	%r71, %r65, -766435501;
	mul.hi.u32 	%r72, %r13, %r67;
	mul.lo.s32 	%r73, %r67, -845247145;
	xor.b32  	%r74, %r63, %r68;
	xor.b32  	%r75, %r74, %r72;
	xor.b32  	%r76, %r61, %r69;
	xor.b32  	%r77, %r76, %r70;
	add.s32 	%r78, %r5, 1401181199;
	add.s32 	%r79, %r6, 534103459;
	mul.hi.u32 	%r80, %r11, %r75;
	mul.lo.s32 	%r81, %r75, -766435501;
	mul.hi.u32 	%r82, %r13, %r77;
	mul.lo.s32 	%r83, %r77, -845247145;
	xor.b32  	%r84, %r73, %r78;
	xor.b32  	%r85, %r84, %r82;
	xor.b32  	%r86, %r71, %r79;
	xor.b32  	%r87, %r86, %r80;
	add.s32 	%r88, %r5, -239350328;
	add.s32 	%r89, %r6, -616729560;
	mul.hi.u32 	%r90, %r11, %r85;
	mul.lo.s32 	%r91, %r85, -766435501;
	mul.hi.u32 	%r92, %r13, %r87;
	mul.lo.s32 	%r93, %r87, -845247145;
	xor.b32  	%r94, %r83, %r88;
	xor.b32  	%r95, %r94, %r92;
	xor.b32  	%r96, %r81, %r89;
	xor.b32  	%r97, %r96, %r90;
	add.s32 	%r98, %r5, -1879881855;
	add.s32 	%r99, %r6, -1767562579;
	mul.hi.u32 	%r100, %r11, %r95;
	mul.lo.s32 	%r101, %r95, -766435501;
	mul.hi.u32 	%r102, %r13, %r97;
	mul.lo.s32 	%r103, %r97, -845247145;
	xor.b32  	%r104, %r93, %r98;
	xor.b32  	%r105, %r104, %r102;
	xor.b32  	%r106, %r91, %r99;
	xor.b32  	%r107, %r106, %r100;
	st.global.v4.u32 	[%rd15], {%r9, %r9, %r4, %r10};
	st.global.v4.u32 	[%rd15+16], {%r105, %r103, %r107, %r101};
	ret;

}
	// .globl	_Z23generate_monte_carlo_bsP24curandStatePhilox4_32_10liPdddddd
.visible .entry _Z23generate_monte_carlo_bsP24curandStatePhilox4_32_10liPdddddd(
	.param .u64 .ptr .align 1 _Z23generate_monte_carlo_bsP24curandStatePhilox4_32_10liPdddddd_param_0,
	.param .u64 _Z23generate_monte_carlo_bsP24curandStatePhilox4_32_10liPdddddd_param_1,
	.param .u32 _Z23generate_monte_carlo_bsP24curandStatePhilox4_32_10liPdddddd_param_2,
	.param .u64 .ptr .align 1 _Z23generate_monte_carlo_bsP24curandStatePhilox4_32_10liPdddddd_param_3,
	.param .f64 _Z23generate_monte_carlo_bsP24curandStatePhilox4_32_10liPdddddd_param_4,
	.param .f64 _Z23generate_monte_carlo_bsP24curandStatePhilox4_32_10liPdddddd_param_5,
	.param .f64 _Z23generate_monte_carlo_bsP24curandStatePhilox4_32_10liPdddddd_param_6,
	.param .f64 _Z23generate_monte_carlo_bsP24curandStatePhilox4_32_10liPdddddd_param_7,
	.param .f64 _Z23generate_monte_carlo_bsP24curandStatePhilox4_32_10liPdddddd_param_8
)
{
	.reg .pred 	%p<26>;
	.reg .b32 	%r<269>;
	.reg .b32 	%f<4>;
	.reg .b64 	%rd<27>;
	.reg .b64 	%fd<143>;

	ld.param.u64 	%rd9, [_Z23generate_monte_carlo_bsP24curandStatePhilox4_32_10liPdddddd_param_0];
	ld.param.u64 	%rd8, [_Z23generate_monte_carlo_bsP24curandStatePhilox4_32_10liPdddddd_param_1];
	ld.param.u32 	%r93, [_Z23generate_monte_carlo_bsP24curandStatePhilox4_32_10liPdddddd_param_2];
	ld.param.u64 	%rd10, [_Z23generate_monte_carlo_bsP24curandStatePhilox4_32_10liPdddddd_param_3];
	ld.param.f64 	%fd37, [_Z23generate_monte_carlo_bsP24curandStatePhilox4_32_10liPdddddd_param_4];
	ld.param.f64 	%fd38, [_Z23generate_monte_carlo_bsP24curandStatePhilox4_32_10liPdddddd_param_5];
	ld.param.f64 	%fd39, [_Z23generate_monte_carlo_bsP24curandStatePhilox4_32_10liPdddddd_param_6];
	ld.param.f64 	%fd40, [_Z23generate_monte_carlo_bsP24curandStatePhilox4_32_10liPdddddd_param_7];
	ld.param.f64 	%fd41, [_Z23generate_monte_carlo_bsP24curandStatePhilox4_32_10liPdddddd_param_8];
	cvta.to.global.u64 	%rd1, %rd10;
	cvta.to.global.u64 	%rd11, %rd9;
	mov.u32 	%r94, %tid.x;
	mov.u32 	%r95, %ctaid.x;
	mov.u32 	%r1, %ntid.x;
	mad.lo.s32 	%r228, %r95, %r1, %r94;
	cvt.s64.s32 	%rd25, %r228;
	mul.wide.s32 	%rd12, %r228, 64;
	add.s64 	%rd3, %rd11, %rd12;
	ld.global.v4.u32 	{%r7, %r4, %r5, %r6}, [%rd3+32];
	cvt.rn.f64.s32 	%fd42, %r93;
	div.rn.f64 	%fd43, %fd39, %fd42;
	mul.f64 	%fd44, %fd41, 0dBFE0000000000000;
	fma.rn.f64 	%fd45, %fd41, %fd44, %fd40;
	mul.f64 	%fd1, %fd43, %fd45;
	sqrt.rn.f64 	%fd46, %fd43;
	mul.f64 	%fd2, %fd41, %fd46;
	setp.le.s64 	%p1, %rd8, %rd25;
	@%p1 bra 	$L__BB1_30;
	setp.lt.s32 	%p2, %r93, 1;
	mov.u32 	%r96, %nctaid.x;
	mul.lo.s32 	%r8, %r1, %r96;
	@%p2 bra 	$L__BB1_28;
	ld.global.f32 	%f1, [%rd3+52];
	ld.global.f64 	%fd140, [%rd3+56];
	ld.global.u32 	%r247, [%rd3+48];
	ld.global.v4.u32 	{%r263, %r262, %r261, %r246}, [%rd3+16];
	ld.global.v4.u32 	{%r267, %r250, %r265, %r264}, [%rd3];
	neg.s32 	%r18, %r93;
	mov.b32 	%r97, 1127219200;
	mov.b32 	%r98, -2147483648;
	mov.b64 	%fd4, {%r98, %r97};
	add.s32 	%r19, %r7, -1879881855;
	add.s32 	%r20, %r7, -239350328;
	add.s32 	%r21, %r4, 534103459;
	add.s32 	%r22, %r7, 1401181199;
	add.s32 	%r23, %r4, 1684936478;
	add.s32 	%r24, %r7, -1253254570;
	add.s32 	%r25, %r4, -1459197799;
	add.s32 	%r26, %r7, 387276957;
	add.s32 	%r27, %r4, -308364780;
	add.s32 	%r28, %r7, 1013904242;
	add.s32 	%r29, %r4, -1150833019;
	add.s32 	%r30, %r7, -1640531527;
$L__BB1_3:
	st.global.v4.u32 	[%rd3+32], {%r7, %r4, %r5, %r6};
	st.global.f32 	[%rd3+52], %f1;
	mov.u32 	%r238, %r18;
	mov.f64 	%fd133, %fd38;
$L__BB1_4:
	setp.eq.s32 	%p5, %r247, 1;
	mov.b32 	%r247, 0;
	mov.f64 	%fd141, %fd140;
	@%p5 bra 	$L__BB1_23;
	add.s32 	%r267, %r267, 1;
	setp.ne.s32 	%p6, %r267, 0;
	@%p6 bra 	$L__BB1_8;
	add.s32 	%r250, %r250, 1;
	setp.ne.s32 	%p7, %r250, 0;
	@%p7 bra 	$L__BB1_8;
	add.s32 	%r265, %r265, 1;
	setp.eq.s32 	%p8, %r265, 0;
	selp.u32 	%r101, 1, 0, %p8;
	add.s32 	%r264, %r264, %r101;
	mov.b32 	%r250, 0;
$L__BB1_8:
	mov.b32 	%r103, -766435501;
	mul.hi.u32 	%r104, %r103, %r267;
	mul.lo.s32 	%r105, %r267, -766435501;
	mov.b32 	%r106, -845247145;
	mul.hi.u32 	%r107, %r106, %r265;
	mul.lo.s32 	%r108, %r265, -845247145;
	xor.b32  	%r109, %r7, %r107;
	xor.b32  	%r110, %r109, %r250;
	xor.b32  	%r111, %r104, %r4;
	xor.b32  	%r112, %r111, %r264;
	mul.hi.u32 	%r113, %r103, %r110;
	mul.lo.s32 	%r114, %r110, -766435501;
	mul.hi.u32 	%r115, %r106, %r112;
	mul.lo.s32 	%r116, %r112, -845247145;
	xor.b32  	%r117, %r108, %r30;
	xor.b32  	%r118, %r117, %r115;
	xor.b32  	%r119, %r105, %r29;
	xor.b32  	%r120, %r119, %r113;
	mul.hi.u32 	%r121, %r103, %r118;
	mul.lo.s32 	%r122, %r118, -766435501;
	mul.hi.u32 	%r123, %r106, %r120;
	mul.lo.s32 	%r124, %r120, -845247145;
	xor.b32  	%r125, %r116, %r28;
	xor.b32  	%r126, %r125, %r123;
	add.s32 	%r127, %r4, 1993301258;
	xor.b32  	%r128, %r114, %r127;
	xor.b32  	%r129, %r128, %r121;
	mul.hi.u32 	%r130, %r103, %r126;
	mul.lo.s32 	%r131, %r126, -766435501;
	mul.hi.u32 	%r132, %r106, %r129;
	mul.lo.s32 	%r133, %r129, -845247145;
	add.s32 	%r134, %r7, -626627285;
	xor.b32  	%r135, %r124, %r134;
	xor.b32  	%r136, %r135, %r132;
	add.s32 	%r137, %r4, 842468239;
	xor.b32  	%r138, %r122, %r137;
	xor.b32  	%r139, %r138, %r130;
	mul.hi.u32 	%r140, %r103, %r136;
	mul.lo.s32 	%r141, %r136, -766435501;
	mul.hi.u32 	%r142, %r106, %r139;
	mul.lo.s32 	%r143, %r139, -845247145;
	add.s32 	%r144, %r7, 2027808484;
	xor.b32  	%r145, %r133, %r144;
	xor.b32  	%r146, %r145, %r142;
	xor.b32  	%r147, %r131, %r27;
	xor.b32  	%r148, %r147, %r140;
	mul.hi.u32 	%r149, %r103, %r146;
	mul.lo.s32 	%r150, %r146, -766435501;
	mul.hi.u32 	%r151, %r106, %r148;
	mul.lo.s32 	%r152, %r148, -845247145;
	xor.b32  	%r153, %r143, %r26;
	xor.b32  	%r154, %r153, %r151;
	xor.b32  	%r155, %r141, %r25;
	xor.b32  	%r156, %r155, %r149;
	mul.hi.u32 	%r157, %r103, %r154;
	mul.lo.s32 	%r158, %r154, -766435501;
	mul.hi.u32 	%r159, %r106, %r156;
	mul.lo.s32 	%r160, %r156, -845247145;
	xor.b32  	%r161, %r152, %r24;
	xor.b32  	%r162, %r161, %r159;
	xor.b32  	%r163, %r150, %r23;
	xor.b32  	%r164, %r163, %r157;
	mul.hi.u32 	%r165, %r103, %r162;
	mul.lo.s32 	%r166, %r162, -766435501;
	mul.hi.u32 	%r167, %r106, %r164;
	mul.lo.s32 	%r168, %r164, -845247145;
	xor.b32  	%r169, %r160, %r22;
	xor.b32  	%r170, %r169, %r167;
	xor.b32  	%r171, %r158, %r21;
	xor.b32  	%r172, %r171, %r165;
	mul.hi.u32 	%r173, %r103, %r170;
	mul.lo.s32 	%r174, %r170, -766435501;
	mul.hi.u32 	%r175, %r106, %r172;
	mul.lo.s32 	%r176, %r172, -845247145;
	xor.b32  	%r177, %r168, %r20;
	xor.b32  	%r58, %r177, %r175;
	add.s32 	%r178, %r4, -616729560;
	xor.b32  	%r179, %r166, %r178;
	xor.b32  	%r180, %r179, %r173;
	mul.hi.u32 	%r181, %r103, %r58;
	mul.hi.u32 	%r182, %r106, %r180;
	mul.lo.s32 	%r59, %r180, -845247145;
	xor.b32  	%r183, %r176, %r19;
	xor.b32  	%r60, %r183, %r182;
	add.s32 	%r184, %r4, -1767562579;
	xor.b32  	%r185, %r174, %r184;
	xor.b32  	%r61, %r185, %r181;
	setp.eq.s32 	%p9, %r5, 1;
	mov.u32 	%r251, %r262;
	mov.u32 	%r252, %r261;
	mov.u32 	%r253, %r246;
	mov.u32 	%r254, %r60;
	@%p9 bra 	$L__BB1_13;
	setp.eq.s32 	%p10, %r5, 3;
	@%p10 bra 	$L__BB1_12;
	setp.ne.s32 	%p11, %r5, 2;
	mov.u32 	%r251, %r263;
	mov.u32 	%r252, %r262;
	mov.u32 	%r253, %r261;
	mov.u32 	%r254, %r246;
	@%p11 bra 	$L__BB1_13;
	mov.u32 	%r251, %r261;
	mov.u32 	%r252, %r246;
	mov.u32 	%r253, %r60;
	mov.u32 	%r254, %r59;
	bra.uni 	$L__BB1_13;
$L__BB1_12:
	mov.u32 	%r251, %r246;
	mov.u32 	%r252, %r60;
	mov.u32 	%r253, %r59;
	mov.u32 	%r254, %r61;
$L__BB1_13:
	cvt.u64.u32 	%rd15, %r251;
	mul.wide.u32 	%rd16, %r252, 2097152;
	xor.b64  	%rd17, %rd16, %rd15;
	cvt.rn.f64.u64 	%fd48, %rd17;
	fma.rn.f64 	%fd135, %fd48, 0d3CA0000000000000, 0d3C90000000000000;
	cvt.u64.u32 	%rd18, %r253;
	mul.wide.u32 	%rd19, %r254, 2097152;
	xor.b64  	%rd20, %rd19, %rd18;
	cvt.rn.f64.u64 	%fd49, %rd20;
	fma.rn.f64 	%fd9, %fd49, 0d3CB0000000000000, 0d3CA0000000000000;
	{
	.reg .b32 %temp; 
	mov.b64 	{%temp, %r255}, %fd135;
	}
	{
	.reg .b32 %temp; 
	mov.b64 	{%r256, %temp}, %fd135;
	}
	setp.gt.s32 	%p12, %r255, 1048575;
	mov.b32 	%r257, -1023;
	@%p12 bra 	$L__BB1_15;
	mul.f64 	%fd135, %fd135, 0d4350000000000000;
	{
	.reg .b32 %temp; 
	mov.b64 	{%temp, %r255}, %fd135;
	}
	{
	.reg .b32 %temp; 
	mov.b64 	{%r256, %temp}, %fd135;
	}
	mov.b32 	%r257, -1077;
$L__BB1_15:
	add.s32 	%r188, %r255, -1;
	setp.lt.u32 	%p13, %r188, 2146435071;
	@%p13 bra 	$L__BB1_17;
	fma.rn.f64 	%fd50, %fd135, 0d7FF0000000000000, 0d7FF0000000000000;
	{
	.reg .b32 %temp; 
	mov.b64 	{%temp, %r189}, %fd135;
	}
	and.b32  	%r190, %r189, 2147483647;
	setp.eq.s32 	%p14, %r190, 0;
	selp.f64 	%fd137, 0dFFF0000000000000, %fd50, %p14;
	bra.uni 	$L__BB1_20;
$L__BB1_17:
	shr.u32 	%r191, %r255, 20;
	add.s32 	%r258, %r257, %r191;
	and.b32  	%r192, %r255, 1048575;
	or.b32  	%r193, %r192, 1072693248;
	mov.b64 	%fd136, {%r256, %r193};
	setp.lt.u32 	%p15, %r193, 1073127583;
	@%p15 bra 	$L__BB1_19;
	{
	.reg .b32 %temp; 
	mov.b64 	{%r194, %temp}, %fd136;
	}
	{
	.reg .b32 %temp; 
	mov.b64 	{%temp, %r195}, %fd136;
	}
	add.s32 	%r196, %r195, -1048576;
	mov.b64 	%fd136, {%r194, %r196};
	add.s32 	%r258, %r258, 1;
$L__BB1_19:
	add.f64 	%fd51, %fd136, 0dBFF0000000000000;
	add.f64 	%fd52, %fd136, 0d3FF0000000000000;
	rcp.approx.ftz.f64 	%fd53, %fd52;
	neg.f64 	%fd54, %fd52;
	fma.rn.f64 	%fd55, %fd54, %fd53, 0d3FF0000000000000;
	fma.rn.f64 	%fd56, %fd55, %fd55, %fd55;
	fma.rn.f64 	%fd57, %fd56, %fd53, %fd53;
	mul.f64 	%fd58, %fd51, %fd57;
	fma.rn.f64 	%fd59, %fd51, %fd57, %fd58;
	mul.f64 	%fd60, %fd59, %fd59;
	fma.rn.f64 	%fd61, %fd60, 0d3EB1380B3AE80F1E, 0d3ED0EE258B7A8B04;
	fma.rn.f64 	%fd62, %fd61, %fd60, 0d3EF3B2669F02676F;
	fma.rn.f64 	%fd63, %fd62, %fd60, 0d3F1745CBA9AB0956;
	fma.rn.f64 	%fd64, %fd63, %fd60, 0d3F3C71C72D1B5154;
	fma.rn.f64 	%fd65, %fd64, %fd60, 0d3F624924923BE72D;
	fma.rn.f64 	%fd66, %fd65, %fd60, 0d3F8999999999A3C4;
	fma.rn.f64 	%fd67, %fd66, %fd60, 0d3FB5555555555554;
	sub.f64 	%fd68, %fd51, %fd59;
	add.f64 	%fd69, %fd68, %fd68;
	neg.f64 	%fd70, %fd59;
	fma.rn.f64 	%fd71, %fd70, %fd51, %fd69;
	mul.f64 	%fd72, %fd57, %fd71;
	mul.f64 	%fd73, %fd60, %fd67;
	fma.rn.f64 	%fd74, %fd73, %fd59, %fd72;
	xor.b32  	%r197, %r258, -2147483648;
	mov.b32 	%r198, 1127219200;
	mov.b64 	%fd75, {%r197, %r198};
	sub.f64 	%fd76, %fd75, %fd4;
	fma.rn.f64 	%fd77, %fd76, 0d3FE62E42FEFA39EF, %fd59;
	fma.rn.f64 	%fd78, %fd76, 0dBFE62E42FEFA39EF, %fd77;
	sub.f64 	%fd79, %fd78, %fd59;
	sub.f64 	%fd80, %fd74, %fd79;
	fma.rn.f64 	%fd81, %fd76, 0d3C7ABC9E3B39803F, %fd80;
	add.f64 	%fd137, %fd77, %fd81;
$L__BB1_20:
	mul.f64 	%fd18, %fd137, 0dC000000000000000;
	{
	.reg .b32 %temp; 
	mov.b64 	{%temp, %r199}, %fd9;
	}
	shl.b32 	%r200, %r199, 1;
	setp.gt.u32 	%p16, %r200, -2038431744;
	mov.f64 	%fd82, 0d0000000000000000;
	mul.rn.f64 	%fd83, %fd9, %fd82;
	selp.f64 	%fd19, %fd83, %fd9, %p16;
	{
	.reg .b32 %temp; 
	mov.b64 	{%r201, %temp}, %fd19;
	}
	{
	.reg .b32 %temp; 
	mov.b64 	{%temp, %r202}, %fd19;
	}
	add.s32 	%r203, %r202, 1048576;
	mov.b64 	%fd84, {%r201, %r203};
	cvt.rni.f64.f64 	%fd85, %fd84;
	cvt.rzi.s64.f64 	%rd21, %fd85;
	cvt.u32.u64 	%r204, %rd21;
	fma.rn.f64 	%fd86, %fd85, 0dBFE0000000000000, %fd19;
	mul.f64 	%fd87, %fd86, 0d3CA1A62633145C07;
	fma.rn.f64 	%fd88, %fd86, 0d400921FB54442D18, %fd87;
	mul.rn.f64 	%fd89, %fd88, %fd88;
	fma.rn.f64 	%fd90, %fd89, 0dBDA8FF8320FD8164, 0d3E21EEA7C1EF8528;
	fma.rn.f64 	%fd91, %fd90, %fd89, 0dBE927E4F8E06E6D9;
	fma.rn.f64 	%fd92, %fd91, %fd89, 0d3EFA01A019DDBCE9;
	fma.rn.f64 	%fd93, %fd92, %fd89, 0dBF56C16C16C15D47;
	fma.rn.f64 	%fd94, %fd93, %fd89, 0d3FA5555555555551;
	fma.rn.f64 	%fd95, %fd94, %fd89, 0dBFE0000000000000;
	fma.rn.f64 	%fd96, %fd95, %fd89, 0d3FF0000000000000;
	fma.rn.f64 	%fd97, %fd89, 0d3DE5DB65F9785EBA, 0dBE5AE5F12CB0D246;
	fma.rn.f64 	%fd98, %fd97, %fd89, 0d3EC71DE369ACE392;
	fma.rn.f64 	%fd99, %fd98, %fd89, 0dBF2A01A019DB62A1;
	fma.rn.f64 	%fd100, %fd99, %fd89, 0d3F81111111110818;
	fma.rn.f64 	%fd101, %fd100, %fd89, 0dBFC5555555555554;
	fma.rn.f64 	%fd102, %fd101, %fd89, 0d0000000000000000;
	fma.rn.f64 	%fd103, %fd102, %fd88, %fd88;
	and.b64  	%rd22, %rd21, 1;
	setp.eq.b64 	%p17, %rd22, 1;
	{
	.reg .b32 %temp; 
	mov.b64 	{%temp, %r205}, %fd103;
	}
	{
	.reg .b32 %temp; 
	mov.b64 	{%r206, %temp}, %fd103;
	}
	xor.b32  	%r207, %r205, -2147483648;
	mov.b64 	%fd104, {%r206, %r207};
	selp.f64 	%fd138, %fd96, %fd103, %p17;
	selp.f64 	%fd139, %fd104, %fd96, %p17;
	and.b32  	%r208, %r204, 2;
	setp.eq.s32 	%p18, %r208, 0;
	@%p18 bra 	$L__BB1_22;
	{
	.reg .b32 %temp; 
	mov.b64 	{%temp, %r209}, %fd138;
	}
	{
	.reg .b32 %temp; 
	mov.b64 	{%r210, %temp}, %fd138;
	}
	xor.b32  	%r211, %r209, -2147483648;
	mov.b64 	%fd138, {%r210, %r211};
	{
	.reg .b32 %temp; 
	mov.b64 	{%temp, %r212}, %fd139;
	}
	{
	.reg .b32 %temp; 
	mov.b64 	{%r213, %temp}, %fd139;
	}
	xor.b32  	%r214, %r212, -2147483648;
	mov.b64 	%fd139, {%r213, %r214};
$L__BB1_22:
	sqrt.rn.f64 	%fd105, %fd18;
	mov.f64 	%fd106, 0d0000000000000000;
	add.rn.f64 	%fd107, %fd139, %fd106;
	cvt.rzi.f64.f64 	%fd108, %fd19;
	setp.eq.f64 	%p19, %fd19, %fd108;
	mul.rn.f64 	%fd109, %fd19, %fd106;
	selp.f64 	%fd110, %fd109, %fd138, %p19;
	mul.f64 	%fd141, %fd105, %fd110;
	mul.f64 	%fd140, %fd105, %fd107;
	mul.lo.s32 	%r246, %r58, -766435501;
	mov.b32 	%r247, 1;
	mov.u32 	%r261, %r61;
	mov.u32 	%r262, %r59;
	mov.u32 	%r263, %r60;
$L__BB1_23:
	fma.rn.f64 	%fd30, %fd2, %fd141, %fd1;
	fma.rn.f64 	%fd111, %fd30, 0d3FF71547652B82FE, 0d4338000000000000;
	{
	.reg .b32 %temp; 
	mov.b64 	{%r86, %temp}, %fd111;
	}
	mov.f64 	%fd112, 0dC338000000000000;
	add.rn.f64 	%fd113, %fd111, %fd112;
	fma.rn.f64 	%fd114, %fd113, 0dBFE62E42FEFA39EF, %fd30;
	fma.rn.f64 	%fd115, %fd113, 0dBC7ABC9E3B39803F, %fd114;
	fma.rn.f64 	%fd116, %fd115, 0d3E5ADE1569CE2BDF, 0d3E928AF3FCA213EA;
	fma.rn.f64 	%fd117, %fd116, %fd115, 0d3EC71DEE62401315;
	fma.rn.f64 	%fd118, %fd117, %fd115, 0d3EFA01997C89EB71;
	fma.rn.f64 	%fd119, %fd118, %fd115, 0d3F2A01A014761F65;
	fma.rn.f64 	%fd120, %fd119, %fd115, 0d3F56C16C1852B7AF;
	fma.rn.f64 	%fd121, %fd120, %fd115, 0d3F81111111122322;
	fma.rn.f64 	%fd122, %fd121, %fd115, 0d3FA55555555502A1;
	fma.rn.f64 	%fd123, %fd122, %fd115, 0d3FC5555555555511;
	fma.rn.f64 	%fd124, %fd123, %fd115, 0d3FE000000000000B;
	fma.rn.f64 	%fd125, %fd124, %fd115, 0d3FF0000000000000;
	fma.rn.f64 	%fd126, %fd125, %fd115, 0d3FF0000000000000;
	{
	.reg .b32 %temp; 
	mov.b64 	{%r87, %temp}, %fd126;
	}
	{
	.reg .b32 %temp; 
	mov.b64 	{%temp, %r88}, %fd126;
	}
	shl.b32 	%r216, %r86, 20;
	add.s32 	%r217, %r216, %r88;
	mov.b64 	%fd142, {%r87, %r217};
	{
	.reg .b32 %temp; 
	mov.b64 	{%temp, %r218}, %fd30;
	}
	mov.b32 	%f3, %r218;
	abs.f32 	%f2, %f3;
	setp.lt.f32 	%p20, %f2, 0f4086232B;
	@%p20 bra 	$L__BB1_26;
	setp.lt.f64 	%p21, %fd30, 0d0000000000000000;
	add.f64 	%fd127, %fd30, 0d7FF0000000000000;
	selp.f64 	%fd142, 0d0000000000000000, %fd127, %p21;
	setp.geu.f32 	%p22, %f2, 0f40874800;
	@%p22 bra 	$L__BB1_26;
	shr.u32 	%r219, %r86, 31;
	add.s32 	%r220, %r86, %r219;
	shr.s32 	%r221, %r220, 1;
	shl.b32 	%r222, %r221, 20;
	add.s32 	%r223, %r88, %r222;
	mov.b64 	%fd128, {%r87, %r223};
	sub.s32 	%r224, %r86, %r221;
	shl.b32 	%r225, %r224, 20;
	add.s32 	%r226, %r225, 1072693248;
	mov.b32 	%r227, 0;
	mov.b64 	%fd129, {%r227, %r226};
	mul.f64 	%fd142, %fd129, %fd128;
$L__BB1_26:
	mul.f64 	%fd133, %fd133, %fd142;
	add.s32 	%r238, %r238, 1;
	setp.ne.s32 	%p23, %r238, 0;
	@%p23 bra 	$L__BB1_4;
	st.global.v4.u32 	[%rd3], {%r267, %r250, %r265, %r264};
	st.global.v4.u32 	[%rd3+16], {%r263, %r262, %r261, %r246};
	st.global.u32 	[%rd3+48], %r247;
	st.global.f64 	[%rd3+56], %fd140;
	setp.gt.f64 	%p24, %fd133, %fd37;
	sub.f64 	%fd130, %fd133, %fd37;
	selp.f64 	%fd131, %fd130, 0d0000000000000000, %p24;
	shl.b64 	%rd23, %rd25, 3;
	add.s64 	%rd24, %rd1, %rd23;
	st.global.f64 	[%rd24], %fd131;
	add.s32 	%r228, %r228, %r8;
	cvt.s64.s32 	%rd25, %r228;
	setp.gt.s64 	%p25, %rd8, %rd25;
	@%p25 bra 	$L__BB1_3;
	bra.uni 	$L__BB1_30;
$L__BB1_28:
	setp.gt.f64 	%p3, %fd38, %fd37;
	sub.f64 	%fd47, %fd38, %fd37;
	selp.f64 	%fd36, %fd47, 0d0000000000000000, %p3;
$L__BB1_29:
	shl.b64 	%rd13, %rd25, 3;
	add.s64 	%rd14, %rd1, %rd13;
	st.global.f64 	[%rd14], %fd36;
	add.s32 	%r228, %r228, %r8;
	cvt.s64.s32 	%rd25, %r228;
	setp.gt.s64 	%p4, %rd8, %rd25;
	@%p4 bra 	$L__BB1_29;
$L__BB1_30:
	ret;

}
	// .globl	_Z21reduce_monte_carlo_bslPdS_
.visible .entry _Z21reduce_monte_carlo_bslPdS_(
	.param .u64 _Z21reduce_monte_carlo_bslPdS__param_0,
	.param .u64 .ptr .align 1 _Z21reduce_monte_carlo_bslPdS__param_1,
	.param .u64 .ptr .align 1 _Z21reduce_monte_carlo_bslPdS__param_2
)
{
	.local .align 8 .b8 	__local_depot2[8];
	.reg .b64 	%SP;
	.reg .b64 	%SPL;
	.reg .pred 	%p<9>;
	.reg .b32 	%r<21>;
	.reg .b64 	%rd<34>;
	.reg .b64 	%fd<5>;

	mov.u64 	%SPL, __local_depot2;
	cvta.local.u64 	%SP, %SPL;
	ld.param.u64 	%rd11, [_Z21reduce_monte_carlo_bslPdS__param_0];
	ld.param.u64 	%rd13, [_Z21reduce_monte_carlo_bslPdS__param_1];
	ld.param.u64 	%rd12, [_Z21reduce_monte_carlo_bslPdS__param_2];
	cvta.to.global.u64 	%rd1, %rd13;
	mov.u32 	%r1, %tid.x;
	mov.u32 	%r2, %ctaid.x;
	mov.u32 	%r3, %nctaid.x;
	cvt.u64.u32 	%rd2, %r3;
	and.b64  	%rd14, %rd11, -4294967296;
	setp.ne.s64 	%p1, %rd14, 0;
	@%p1 bra 	$L__BB2_2;
	cvt.u32.u64 	%r10, %rd2;
	cvt.u32.u64 	%r11, %rd11;
	div.u32 	%r12, %r11, %r10;
	cvt.u64.u32 	%rd32, %r12;
	bra.uni 	$L__BB2_3;
$L__BB2_2:
	div.s64 	%rd32, %rd11, %rd2;
$L__BB2_3:
	cvt.u32.u64 	%r4, %rd32;
	mov.u32 	%r5, %ntid.x;
	mul.lo.s32 	%r13, %r5, %r2;
	neg.s32 	%r14, %r13;
	setp.ne.s32 	%p2, %r1, %r14;
	@%p2 bra 	$L__BB2_5;
	add.u64 	%rd15, %SP, 0;
	add.u64 	%rd16, %SPL, 0;
	st.local.u32 	[%rd16], %r3;
	mov.u64 	%rd17, $str;
	cvta.global.u64 	%rd18, %rd17;
	{ // callseq 0, 0
	.param .b64 param0;
	st.param.b64 	[param0], %rd18;
	.param .b64 param1;
	st.param.b64 	[param1], %rd15;
	.param .b32 retval0;
	call.uni (retval0), 
	vprintf, 
	(
	param0, 
	param1
	);
	ld.param.b32 	%r15, [retval0];
	} // callseq 0
$L__BB2_5:
	cvt.s64.s32 	%rd6, %rd32;
	setp.lt.s64 	%p3, %rd6, 2;
	@%p3 bra 	$L__BB2_13;
	mul.lo.s32 	%r17, %r2, %r4;
	add.s32 	%r6, %r17, %r1;
	add.s32 	%r7, %r17, %r4;
	mov.b64 	%rd33, 1;
$L__BB2_7:
	setp.ge.s32 	%p4, %r6, %r7;
	@%p4 bra 	$L__BB2_12;
	shl.b64 	%rd20, %rd33, 1;
	add.s64 	%rd8, %rd20, -1;
	mov.u32 	%r20, %r6;
$L__BB2_9:
	cvt.s64.s32 	%rd9, %r20;
	and.b64  	%rd21, %rd8, %rd9;
	setp.ne.s64 	%p5, %rd21, 0;
	@%p5 bra 	$L__BB2_11;
	add.s64 	%rd22, %rd33, %rd9;
	shl.b64 	%rd23, %rd22, 3;
	add.s64 	%rd24, %rd1, %rd23;
	ld.global.f64 	%fd1, [%rd24];
	shl.b64 	%rd25, %rd9, 3;
	add.s64 	%rd26, %rd1, %rd25;
	ld.global.f64 	%fd2, [%rd26];
	add.f64 	%fd3, %fd1, %fd2;
	st.global.f64 	[%rd26], %fd3;
$L__BB2_11:
	cvt.u32.u64 	%r18, %rd9;
	add.s32 	%r20, %r18, %r5;
	setp.lt.s32 	%p6, %r20, %r7;
	@%p6 bra 	$L__BB2_9;
$L__BB2_12:
	bar.sync 	0;
	shl.b64 	%rd33, %rd33, 1;
	setp.lt.s64 	%p7, %rd33, %rd6;
	@%p7 bra 	$L__BB2_7;
$L__BB2_13:
	setp.ne.s32 	%p8, %r1, 0;
	@%p8 bra 	$L__BB2_15;
	mul.lo.s32 	%r19, %r2, %r4;
	mul.wide.s32 	%rd27, %r19, 8;
	add.s64 	%rd28, %rd1, %rd27;
	ld.global.f64 	%fd4, [%rd28];
	cvta.to.global.u64 	%rd29, %rd12;
	mul.wide.u32 	%rd30, %r2, 8;
	add.s64 	%rd31, %rd29, %rd30;
	st.global.f64 	[%rd31], %fd4;
$L__BB2_15:
	ret;

}


// ===== COMPILED SASS (sm_100) =====

	.target	sm_100

	.elftype	@"ET_EXEC"


//--------------------- .note.nv.tkinfo           --------------------------
	.section	.note.nv.tkinfo,"",@"SHT_NOTE"
	.sectionflags	@"SHF_NOTE_NV_TKINFO"
	.tkinfo
        /*0018*/ 	.word	0x00000002
        /*0030*/ 	.string	""
        /*0030*/ 	.string	"ptxas"
        /*0030*/ 	.string	"Cuda compilation tools, release 13.0, V13.0.88"
        /*0030*/ 	.string	"Build cuda_13.0.r13.0/compiler.36424714_0"
        /*0030*/ 	.string	"-arch sm_100 -m 64 "



//--------------------- .note.nv.cuinfo           --------------------------
	.section	.note.nv.cuinfo,"",@"SHT_NOTE"
	.sectionflags	@"SHF_NOTE_NV_CUINFO"
        /*0018*/ 	.short	0x0002
        /*001a*/ 	.short	0x0064
        /*001c*/ 	.short	0x0082
	.zero		2


//--------------------- .nv.info                  --------------------------
	.section	.nv.info,"",@"SHT_CUDA_INFO"
	.align	4


	//----- nvinfo : EIATTR_REGCOUNT
	.align		4
        /*0000*/ 	.byte	0x04, 0x2f
        /*0002*/ 	.short	(.L_11 - .L_10)
	.align		4
.L_10:
        /*0004*/ 	.word	index@(_Z12setup_kernelP24curandStatePhilox4_32_10l)
        /*0008*/ 	.word	0x00000016


	//----- nvinfo : EIATTR_FRAME_SIZE
	.align		4
.L_11:
        /*000c*/ 	.byte	0x04, 0x11
        /*000e*/ 	.short	(.L_13 - .L_12)
	.align		4
.L_12:
        /*0010*/ 	.word	index@(_Z12setup_kernelP24curandStatePhilox4_32_10l)
        /*0014*/ 	.word	0x00000000


	//----- nvinfo : EIATTR_REGCOUNT
	.align		4
.L_13:
        /*0018*/ 	.byte	0x04, 0x2f
        /*001a*/ 	.short	(.L_15 - .L_14)
	.align		4
.L_14:
        /*001c*/ 	.word	index@(_Z23generate_monte_carlo_bsP24curandStatePhilox4_32_10liPdddddd)
        /*0020*/ 	.word	0x00000040


	//----- nvinfo : EIATTR_FRAME_SIZE
	.align		4
.L_15:
        /*0024*/ 	.byte	0x04, 0x11
        /*0026*/ 	.short	(.L_17 - .L_16)
	.align		4
.L_16:
        /*0028*/ 	.word	index@($__internal_2_$__cuda_sm20_dsqrt_rn_f64_mediumpath_v1)
        /*002c*/ 	.word	0x00000000


	//----- nvinfo : EIATTR_FRAME_SIZE
	.align		4
.L_17:
        /*0030*/ 	.byte	0x04, 0x11
        /*0032*/ 	.short	(.L_19 - .L_18)
	.align		4
.L_18:
        /*0034*/ 	.word	index@($__internal_1_$__cuda_sm20_div_rn_f64_full)
        /*0038*/ 	.word	0x00000000


	//----- nvinfo : EIATTR_FRAME_SIZE
	.align		4
.L_19:
        /*003c*/ 	.byte	0x04, 0x11
        /*003e*/ 	.short	(.L_21 - .L_20)
	.align		4
.L_20:
        /*0040*/ 	.word	index@(_Z23generate_monte_carlo_bsP24curandStatePhilox4_32_10liPdddddd)
        /*0044*/ 	.word	0x00000000


	//----- nvinfo : EIATTR_REGCOUNT
	.align		4
.L_21:
        /*0048*/ 	.byte	0x04, 0x2f
        /*004a*/ 	.short	(.L_23 - .L_22)
	.align		4
.L_22:
        /*004c*/ 	.word	index@(_Z21reduce_monte_carlo_bslPdS_)
        /*0050*/ 	.word	0x00000018


	//----- nvinfo : EIATTR_FRAME_SIZE
	.align		4
.L_23:
        /*0054*/ 	.byte	0x04, 0x11
        /*0056*/ 	.short	(.L_25 - .L_24)
	.align		4
.L_24:
        /*0058*/ 	.word	index@($__internal_0_$__cuda_sm20_div_s64)
        /*005c*/ 	.word	0x00000008


	//----- nvinfo : EIATTR_FRAME_SIZE
	.align		4
.L_25:
        /*0060*/ 	.byte	0x04, 0x11
        /*0062*/ 	.short	(.L_27 - .L_26)
	.align		4
.L_26:
        /*0064*/ 	.word	index@(_Z21reduce_monte_carlo_bslPdS_)
        /*0068*/ 	.word	0x00000008


	//----- nvinfo : EIATTR_MIN_STACK_SIZE
	.align		4
.L_27:
        /*006c*/ 	.byte	0x04, 0x12
        /*006e*/ 	.short	(.L_29 - .L_28)
	.align		4
.L_28:
        /*0070*/ 	.word	index@(_Z21reduce_monte_carlo_bslPdS_)
        /*0074*/ 	.word	0x00000008


	//----- nvinfo : EIATTR_MIN_STACK_SIZE
	.align		4
.L_29:
        /*0078*/ 	.byte	0x04, 0x12
        /*007a*/ 	.short	(.L_31 - .L_30)
	.align		4
.L_30:
        /*007c*/ 	.word	index@(_Z23generate_monte_carlo_bsP24curandStatePhilox4_32_10liPdddddd)
        /*0080*/ 	.word	0x00000000


	//----- nvinfo : EIATTR_MIN_STACK_SIZE
	.align		4
.L_31:
        /*0084*/ 	.byte	0x04, 0x12
        /*0086*/ 	.short	(.L_33 - .L_32)
	.align		4
.L_32:
        /*0088*/ 	.word	index@(_Z12setup_kernelP24curandStatePhilox4_32_10l)
        /*008c*/ 	.word	0x00000000
.L_33:


//--------------------- .nv.compat                --------------------------
	.section	.nv.compat,"",@"SHT_CUDA_COMPAT_INFO"
	.align	4
        /*0000*/ 	.byte	0x02, 0x09, 0x00, 0x00, 0x02, 0x02, 0x01, 0x00, 0x02, 0x05, 0x05, 0x00, 0x03, 0x07, 0x01, 0x01
        /*0010*/ 	.byte	0x02, 0x03, 0x00, 0x00, 0x02, 0x06, 0x01, 0x00, 0x04, 0x0b, 0x08, 0x00, 0x01, 0x00, 0x00, 0x00
        /*0020*/ 	.byte	0x00, 0x00, 0x00, 0x00


//--------------------- .nv.info._Z21reduce_monte_carlo_bslPdS_ --------------------------
	.section	.nv.info._Z21reduce_monte_carlo_bslPdS_,"",@"SHT_CUDA_INFO"
	.sectionflags	@""
	.align	4


	//----- nvinfo : EIATTR_CUDA_API_VERSION
	.align		4
        /*0000*/ 	.byte	0x04, 0x37
        /*0002*/ 	.short	(.L_35 - .L_34)
.L_34:
        /*0004*/ 	.word	0x00000082


	//----- nvinfo : EIATTR_KPARAM_INFO
	.align		4
.L_35:
        /*0008*/ 	.byte	0x04, 0x17
        /*000a*/ 	.short	(.L_37 - .L_36)
.L_36:
        /*000c*/ 	.word	0x00000000
        /*0010*/ 	.short	0x0002
        /*0012*/ 	.short	0x0010
        /*0014*/ 	.byte	0x00, 0xf5, 0x21, 0x00


	//----- nvinfo : EIATTR_KPARAM_INFO
	.align		4
.L_37:
        /*0018*/ 	.byte	0x04, 0x17
        /*001a*/ 	.short	(.L_39 - .L_38)
.L_38:
        /*001c*/ 	.word	0x00000000
        /*0020*/ 	.short	0x0001
        /*0022*/ 	.short	0x0008
        /*0024*/ 	.byte	0x00, 0xf5, 0x21, 0x00


	//----- nvinfo : EIATTR_KPARAM_INFO
	.align		4
.L_39:
        /*0028*/ 	.byte	0x04, 0x17
        /*002a*/ 	.short	(.L_41 - .L_40)
.L_40:
        /*002c*/ 	.word	0x00000000
        /*0030*/ 	.short	0x0000
        /*0032*/ 	.short	0x0000
        /*0034*/ 	.byte	0x00, 0xf0, 0x21, 0x00


	//----- nvinfo : EIATTR_SPARSE_MMA_MASK
	.align		4
.L_41:
        /*0038*/ 	.byte	0x03, 0x50
        /*003a*/ 	.short	0x0000


	//----- nvinfo : EIATTR_MAXREG_COUNT
	.align		4
        /*003c*/ 	.byte	0x03, 0x1b
        /*003e*/ 	.short	0x00ff


	//----- nvinfo : EIATTR_NUM_BARRIERS
	.align		4
        /*0040*/ 	.byte	0x02, 0x4c
        /*0042*/ 	.byte	0x01
	.zero		1


	//----- nvinfo : EIATTR_EXTERNS
	.align		4
        /*0044*/ 	.byte	0x04, 0x0f
        /*0046*/ 	.short	(.L_43 - .L_42)


	//   ....[0]....
	.align		4
.L_42:
        /*0048*/ 	.word	index@(vprintf)


	//----- nvinfo : EIATTR_MERCURY_ISA_VERSION
	.align		4
.L_43:
        /*004c*/ 	.byte	0x03, 0x5f
        /*004e*/ 	.short	0x0101


	//----- nvinfo : EIATTR_VRC_CTA_INIT_COUNT
	.align		4
        /*0050*/ 	.byte	0x02, 0x4a
	.zero		1
	.zero		1


	//----- nvinfo : EIATTR_SYSCALL_OFFSETS
	.align		4
        /*0054*/ 	.byte	0x04, 0x46
        /*0056*/ 	.short	(.L_45 - .L_44)


	//   ....[0]....
.L_44:
        /*0058*/ 	.word	0x00000300


	//----- nvinfo : EIATTR_EXIT_INSTR_OFFSETS
	.align		4
.L_45:
        /*005c*/ 	.byte	0x04, 0x1c
        /*005e*/ 	.short	(.L_47 - .L_46)


	//   ....[0]....
.L_46:
        /*0060*/ 	.word	0x000005f0


	//   ....[1]....
        /*0064*/ 	.word	0x00000690


	//----- nvinfo : EIATTR_CRS_STACK_SIZE
	.align		4
.L_47:
        /*0068*/ 	.byte	0x04, 0x1e
        /*006a*/ 	.short	(.L_49 - .L_48)
.L_48:
        /*006c*/ 	.word	0x00000000


	//----- nvinfo : EIATTR_CBANK_PARAM_SIZE
	.align		4
.L_49:
        /*0070*/ 	.byte	0x03, 0x19
        /*0072*/ 	.short	0x0018


	//----- nvinfo : EIATTR_PARAM_CBANK
	.align		4
        /*0074*/ 	.byte	0x04, 0x0a
        /*0076*/ 	.short	(.L_51 - .L_50)
	.align		4
.L_50:
        /*0078*/ 	.word	index@(.nv.constant0._Z21reduce_monte_carlo_bslPdS_)
        /*007c*/ 	.short	0x0380
        /*007e*/ 	.short	0x0018


	//----- nvinfo : EIATTR_SW_WAR
	.align		4
.L_51:
        /*0080*/ 	.byte	0x04, 0x36
        /*0082*/ 	.short	(.L_53 - .L_52)
.L_52:
        /*0084*/ 	.word	0x00000008
.L_53:


//--------------------- .nv.info._Z23generate_monte_carlo_bsP24curandStatePhilox4_32_10liPdddddd --------------------------
	.section	.nv.info._Z23generate_monte_carlo_bsP24curandStatePhilox4_32_10liPdddddd,"",@"SHT_CUDA_INFO"
	.sectionflags	@""
	.align	4


	//----- nvinfo : EIATTR_CUDA_API_VERSION
	.align		4
        /*0000*/ 	.byte	0x04, 0x37
        /*0002*/ 	.short	(.L_55 - .L_54)
.L_54:
        /*0004*/ 	.word	0x00000082


	//----- nvinfo : EIATTR_KPARAM_INFO
	.align		4
.L_55:
        /*0008*/ 	.byte	0x04, 0x17
        /*000a*/ 	.short	(.L_57 - .L_56)
.L_56:
        /*000c*/ 	.word	0x00000000
        /*0010*/ 	.short	0x0008
        /*0012*/ 	.short	0x0040
        /*0014*/ 	.byte	0x00, 0xf0, 0x21, 0x00


	//----- nvinfo : EIATTR_KPARAM_INFO
	.align		4
.L_57:
        /*0018*/ 	.byte	0x04, 0x17
        /*001a*/ 	.short	(.L_59 - .L_58)
.L_58:
        /*001c*/ 	.word	0x00000000
        /*0020*/ 	.short	0x0007
        /*0022*/ 	.short	0x0038
        /*0024*/ 	.byte	0x00, 0xf0, 0x21, 0x00


	//----- nvinfo : EIATTR_KPARAM_INFO
	.align		4
.L_59:
        /*0028*/ 	.byte	0x04, 0x17
        /*002a*/ 	.short	(.L_61 - .L_60)
.L_60:
        /*002c*/ 	.word	0x00000000
        /*0030*/ 	.short	0x0006
        /*0032*/ 	.short	0x0030
        /*0034*/ 	.byte	0x00, 0xf0, 0x21, 0x00


	//----- nvinfo : EIATTR_KPARAM_INFO
	.align		4
.L_61:
        /*0038*/ 	.byte	0x04, 0x17
        /*003a*/ 	.short	(.L_63 - .L_62)
.L_62:
        /*003c*/ 	.word	0x00000000
        /*0040*/ 	.short	0x0005
        /*0042*/ 	.short	0x0028
        /*0044*/ 	.byte	0x00, 0xf0, 0x21, 0x00


	//----- nvinfo : EIATTR_KPARAM_INFO
	.align		4
.L_63:
        /*0048*/ 	.byte	0x04, 0x17
        /*004a*/ 	.short	(.L_65 - .L_64)
.L_64:
        /*004c*/ 	.word	0x00000000
        /*0050*/ 	.short	0x0004
        /*0052*/ 	.short	0x0020
        /*0054*/ 	.byte	0x00, 0xf0, 0x21, 0x00


	//----- nvinfo : EIATTR_KPARAM_INFO
	.align		4
.L_65:
        /*0058*/ 	.byte	0x04, 0x17
        /*005a*/ 	.short	(.L_67 - .L_66)
.L_66:
        /*005c*/ 	.word	0x00000000
        /*0060*/ 	.short	0x0003
        /*0062*/ 	.short	0x0018
        /*0064*/ 	.byte	0x00, 0xf5, 0x21, 0x00


	//----- nvinfo : EIATTR_KPARAM_INFO
	.align		4
.L_67:
        /*0068*/ 	.byte	0x04, 0x17
        /*006a*/ 	.short	(.L_69 - .L_68)
.L_68:
        /*006c*/ 	.word	0x00000000
        /*0070*/ 	.short	0x0002
        /*0072*/ 	.short	0x0010
        /*0074*/ 	.byte	0x00, 0xf0, 0x11, 0x00


	//----- nvinfo : EIATTR_KPARAM_INFO
	.align		4
.L_69:
        /*0078*/ 	.byte	0x04, 0x17
        /*007a*/ 	.short	(.L_71 - .L_70)
.L_70:
        /*007c*/ 	.word	0x00000000
        /*0080*/ 	.short	0x0001
        /*0082*/ 	.short	0x0008
        /*0084*/ 	.byte	0x00, 0xf0, 0x21, 0x00


	//----- nvinfo : EIATTR_KPARAM_INFO
	.align		4
.L_71:
        /*0088*/ 	.byte	0x04, 0x17
        /*008a*/ 	.short	(.L_73 - .L_72)
.L_72:
        /*008c*/ 	.word	0x00000000
        /*0090*/ 	.short	0x0000
        /*0092*/ 	.short	0x0000
        /*0094*/ 	.byte	0x00, 0xf5, 0x21, 0x00


	//----- nvinfo : EIATTR_SPARSE_MMA_MASK
	.align		4
.L_73:
        /*0098*/ 	.byte	0x03, 0x50
        /*009a*/ 	.short	0x0000


	//----- nvinfo : EIATTR_MAXREG_COUNT
	.align		4
        /*009c*/ 	.byte	0x03, 0x1b
        /*009e*/ 	.short	0x00ff


	//----- nvinfo : EIATTR_MERCURY_ISA_VERSION
	.align		4
        /*00a0*/ 	.byte	0x03, 0x5f
        /*00a2*/ 	.short	0x0101


	//----- nvinfo : EIATTR_VRC_CTA_INIT_COUNT
	.align		4
        /*00a4*/ 	.byte	0x02, 0x4a
	.zero		1
	.zero		1


	//----- nvinfo : EIATTR_EXIT_INSTR_OFFSETS
	.align		4
        /*00a8*/ 	.byte	0x04, 0x1c
        /*00aa*/ 	.short	(.L_75 - .L_74)


	//   ....[0]....
.L_74:
        /*00ac*/ 	.word	0x000003e0


	//   ....[1]....
        /*00b0*/ 	.word	0x00001d10


	//   ....[2]....
        /*00b4*/ 	.word	0x00001e10


	//----- nvinfo : EIATTR_CRS_STACK_SIZE
	.align		4
.L_75:
        /*00b8*/ 	.byte	0x04, 0x1e
        /*00ba*/ 	.short	(.L_77 - .L_76)
.L_76:
        /*00bc*/ 	.word	0x00000000


	//----- nvinfo : EIATTR_CBANK_PARAM_SIZE
	.align		4
.L_77:
        /*00c0*/ 	.byte	0x03, 0x19
        /*00c2*/ 	.short	0x0048


	//----- nvinfo : EIATTR_PARAM_CBANK
	.align		4
        /*00c4*/ 	.byte	0x04, 0x0a
        /*00c6*/ 	.short	(.L_79 - .L_78)
	.align		4
.L_78:
        /*00c8*/ 	.word	index@(.nv.constant0._Z23generate_monte_carlo_bsP24curandStatePhilox4_32_10liPdddddd)
        /*00cc*/ 	.short	0x0380
        /*00ce*/ 	.short	0x0048


	//----- nvinfo : EIATTR_SW_WAR
	.align		4
.L_79:
        /*00d0*/ 	.byte	0x04, 0x36
        /*00d2*/ 	.short	(.L_81 - .L_80)
.L_80:
        /*00d4*/ 	.word	0x00000008
.L_81:


//--------------------- .nv.info._Z12setup_kernelP24curandStatePhilox4_32_10l --------------------------
	.section	.nv.info._Z12setup_kernelP24curandStatePhilox4_32_10l,"",@"SHT_CUDA_INFO"
	.sectionflags	@""
	.align	4


	//----- nvinfo : EIATTR_CUDA_API_VERSION
	.align		4
        /*0000*/ 	.byte	0x04, 0x37
        /*0002*/ 	.short	(.L_83 - .L_82)
.L_82:
        /*0004*/ 	.word	0x00000082


	//----- nvinfo : EIATTR_KPARAM_INFO
	.align		4
.L_83:
        /*0008*/ 	.byte	0x04, 0x17
        /*000a*/ 	.short	(.L_85 - .L_84)
.L_84:
        /*000c*/ 	.word	0x00000000
        /*0010*/ 	.short	0x0001
        /*0012*/ 	.short	0x0008
        /*0014*/ 	.byte	0x00, 0xf0, 0x21, 0x00


	//----- nvinfo : EIATTR_KPARAM_INFO
	.align		4
.L_85:
        /*0018*/ 	.byte	0x04, 0x17
        /*001a*/ 	.short	(.L_87 - .L_86)
.L_86:
        /*001c*/ 	.word	0x00000000
        /*0020*/ 	.short	0x0000
        /*0022*/ 	.short	0x0000
        /*0024*/ 	.byte	0x00, 0xf5, 0x21, 0x00


	//----- nvinfo : EIATTR_SPARSE_MMA_MASK
	.align		4
.L_87:
        /*0028*/ 	.byte	0x03, 0x50
        /*002a*/ 	.short	0x0000


	//----- nvinfo : EIATTR_MAXREG_COUNT
	.align		4
        /*002c*/ 	.byte	0x03, 0x1b
        /*002e*/ 	.short	0x00ff


	//----- nvinfo : EIATTR_MERCURY_ISA_VERSION
	.align		4
        /*0030*/ 	.byte	0x03, 0x5f
        /*0032*/ 	.short	0x0101


	//----- nvinfo : EIATTR_VRC_CTA_INIT_COUNT
	.align		4
        /*0034*/ 	.byte	0x02, 0x4a
	.zero		1
	.zero		1


	//----- nvinfo : EIATTR_EXIT_INSTR_OFFSETS
	.align		4
        /*0038*/ 	.byte	0x04, 0x1c
        /*003a*/ 	.short	(.L_89 - .L_88)


	//   ....[0]....
.L_88:
        /*003c*/ 	.word	0x00000680


	//----- nvinfo : EIATTR_CBANK_PARAM_SIZE
	.align		4
.L_89:
        /*0040*/ 	.byte	0x03, 0x19
        /*0042*/ 	.short	0x0010


	//----- nvinfo : EIATTR_PARAM_CBANK
	.align		4
        /*0044*/ 	.byte	0x04, 0x0a
        /*0046*/ 	.short	(.L_91 - .L_90)
	.align		4
.L_90:
        /*0048*/ 	.word	index@(.nv.constant0._Z12setup_kernelP24curandStatePhilox4_32_10l)
        /*004c*/ 	.short	0x0380
        /*004e*/ 	.short	0x0010


	//----- nvinfo : EIATTR_SW_WAR
	.align		4
.L_91:
        /*0050*/ 	.byte	0x04, 0x36
        /*0052*/ 	.short	(.L_93 - .L_92)
.L_92:
        /*0054*/ 	.word	0x00000008
.L_93:


//--------------------- .nv.callgraph             --------------------------
	.section	.nv.callgraph,"",@"SHT_CUDA_CALLGRAPH"
	.align	4
	.sectionentsize	8
	.align		4
        /*0000*/ 	.word	0x00000000
	.align		4
        /*0004*/ 	.word	0xffffffff
	.align		4
        /*0008*/ 	.word	index@(_Z21reduce_monte_carlo_bslPdS_)
	.align		4
        /*000c*/ 	.word	index@(vprintf)
	.align		4
        /*0010*/ 	.word	0x00000000
	.align		4
        /*0014*/ 	.word	0xfffffffe
	.align		4
        /*0018*/ 	.word	0x00000000
	.align		4
        /*001c*/ 	.word	0xfffffffd
	.align		4
        /*0020*/ 	.word	0x00000000
	.align		4
        /*0024*/ 	.word	0xfffffffc


//--------------------- .nv.constant4             --------------------------
	.section	.nv.constant4,"a",@progbits
	.align	8
	.align		8
.nv.constant4:
        /*0000*/ 	.dword	vprintf
	.align		8
        /*0008*/ 	.dword	precalc_xorwow_matrix
	.align		8
        /*0010*/ 	.dword	precalc_xorwow_offset_matrix
	.align		8
        /*0018*/ 	.dword	mrg32k3aM1
	.align		8
        /*0020*/ 	.dword	mrg32k3aM2
	.align		8
        /*0028*/ 	.dword	mrg32k3aM1SubSeq
	.align		8
        /*0030*/ 	.dword	mrg32k3aM2SubSeq
	.align		8
        /*0038*/ 	.dword	mrg32k3aM1Seq
	.align		8
        /*0040*/ 	.dword	mrg32k3aM2Seq
	.align		8
        /*0048*/ 	.dword	$str


//--------------------- .nv.constant3             --------------------------
	.section	.nv.constant3,"a",@progbits
	.align	8
.nv.constant3:
	.type		__cr_lgamma_table,@object
	.size		__cr_lgamma_table,(.L_8 - __cr_lgamma_table)
__cr_lgamma_table:
        /*0000*/ 	.byte	0x00, 0x00, 0x00, 0x00, 0x00, 0x00, 0x00, 0x00, 0x00, 0x00, 0x00, 0x00, 0x00, 0x00, 0x00, 0x00
        /*0010*/ 	.byte	0xef, 0x39, 0xfa, 0xfe, 0x42, 0x2e, 0xe6, 0x3f, 0x02, 0x20, 0x2a, 0xfa, 0x0b, 0xab, 0xfc, 0x3f
        /*0020*/ 	.byte	0xf9, 0x2c, 0x92, 0x7c, 0xa7, 0x6c, 0x09, 0x40, 0xc9, 0x79, 0x44, 0x3c, 0x64, 0x26, 0x13, 0x40
        /*0030*/ 	.byte	0xca, 0x01, 0xcf, 0x3a, 0x27, 0x51, 0x1a, 0x40, 0x30, 0xcc, 0x2d, 0xf3, 0xe1, 0x0c, 0x21, 0x40
        /*0040*/ 	.byte	0x0d, 0xb7, 0xfc, 0x82, 0x8e, 0x35, 0x25, 0x40
.L_8:


//--------------------- .text._Z21reduce_monte_carlo_bslPdS_ --------------------------
	.section	.text._Z21reduce_monte_carlo_bslPdS_,"ax",@progbits
	.align	128
        .global         _Z21reduce_monte_carlo_bslPdS_
        .type           _Z21reduce_monte_carlo_bslPdS_,@function
        .size           _Z21reduce_monte_carlo_bslPdS_,(.L_x_41 - _Z21reduce_monte_carlo_bslPdS_)
        .other          _Z21reduce_monte_carlo_bslPdS_,@"STO_CUDA_ENTRY STV_DEFAULT"
_Z21reduce_monte_carlo_bslPdS_:
.text._Z21reduce_monte_carlo_bslPdS_:
[----:B------:R-:W0:Y:S01]  /*0000*/  LDC R1, c[0x0][0x37c] ;  /* 0x0000df00ff017b82 */ /* 0x000e220000000800 */
[----:B------:R-:W1:Y:S01]  /*0010*/  LDCU UR6, c[0x0][0x384] ;  /* 0x00007080ff0677ac */ /* 0x000e620008000800 */
[----:B------:R-:W2:Y:S01]  /*0020*/  S2R R16, SR_TID.X ;  /* 0x0000000000107919 */ /* 0x000ea20000002100 */
[----:B0-----:R-:W-:Y:S01]  /*0030*/  VIADD R1, R1, 0xfffffff8 ;  /* 0xfffffff801017836 */ /* 0x001fe20000000000 */
[----:B------:R-:W0:Y:S01]  /*0040*/  LDCU UR4, c[0x0][0x2f8] ;  /* 0x00005f00ff0477ac */ /* 0x000e220008000800 */
[----:B------:R-:W3:Y:S01]  /*0050*/  S2R R17, SR_CTAID.X ;  /* 0x0000000000117919 */ /* 0x000ee20000002500 */
[----:B------:R-:W4:Y:S02]  /*0060*/  LDCU UR5, c[0x0][0x2fc] ;  /* 0x00005f80ff0577ac */ /* 0x000f240008000800 */
[----:B------:R-:W2:Y:S01]  /*0070*/  LDC R0, c[0x0][0x370] ;  /* 0x0000dc00ff007b82 */ /* 0x000ea20000000800 */
[----:B-1----:R-:W-:Y:S01]  /*0080*/  UISETP.NE.U32.AND UP0, UPT, UR6, URZ, UPT ;  /* 0x000000ff0600728c */ /* 0x002fe2000bf05070 */
[----:B0-----:R-:W-:-:S05]  /*0090*/  IADD3 R6, P0, PT, R1, UR4, RZ ;  /* 0x0000000401067c10 */ /* 0x001fca000ff1e0ff */
[----:B----4-:R-:W-:-:S03]  /*00a0*/  IMAD.X R7, RZ, RZ, UR5, P0 ;  /* 0x00000005ff077e24 */ /* 0x010fc600080e06ff */
[----:B------:R-:W-:Y:S05]  /*00b0*/  BRA.U UP0, `(.L_x_0) ;  /* 0x0000000100507547 */ /* 0x000fea000b800000 */
[----:B--2---:R-:W0:Y:S01]  /*00c0*/  I2F.U32.RP R4, R0 ;  /* 0x0000000000047306 */ /* 0x004e220000209000 */
[----:B------:R-:W1:Y:S01]  /*00d0*/  LDCU UR4, c[0x0][0x380] ;  /* 0x00007000ff0477ac */ /* 0x000e620008000800 */
[----:B------:R-:W-:-:S06]  /*00e0*/  ISETP.NE.U32.AND P2, PT, R0, RZ, PT ;  /* 0x000000ff0000720c */ /* 0x000fcc0003f45070 */
[----:B0-----:R-:W0:Y:S02]  /*00f0*/  MUFU.RCP R4, R4 ;  /* 0x0000000400047308 */ /* 0x001e240000001000 */
[----:B0-----:R-:W-:-:S06]  /*0100*/  VIADD R2, R4, 0xffffffe ;  /* 0x0ffffffe04027836 */ /* 0x001fcc0000000000 */
[----:B------:R0:W2:Y:S02]  /*0110*/  F2I.FTZ.U32.TRUNC.NTZ R3, R2 ;  /* 0x0000000200037305 */ /* 0x0000a4000021f000 */
[----:B0-----:R-:W-:Y:S02]  /*0120*/  IMAD.MOV.U32 R2, RZ, RZ, RZ ;  /* 0x000000ffff027224 */ /* 0x001fe400078e00ff */
[----:B--2---:R-:W-:-:S04]  /*0130*/  IMAD.MOV R5, RZ, RZ, -R3 ;  /* 0x000000ffff057224 */ /* 0x004fc800078e0a03 */
[----:B------:R-:W-:-:S04]  /*0140*/  IMAD R5, R5, R0, RZ ;  /* 0x0000000005057224 */ /* 0x000fc800078e02ff */
[----:B------:R-:W-:-:S06]  /*0150*/  IMAD.HI.U32 R3, R3, R5, R2 ;  /* 0x0000000503037227 */ /* 0x000fcc00078e0002 */
[----:B-1----:R-:W-:-:S04]  /*0160*/  IMAD.HI.U32 R18, R3, UR4, RZ ;  /* 0x0000000403127c27 */ /* 0x002fc8000f8e00ff */
[----:B------:R-:W-:-:S04]  /*0170*/  IMAD.MOV R3, RZ, RZ, -R18 ;  /* 0x000000ffff037224 */ /* 0x000fc800078e0a12 */
[----:B------:R-:W-:-:S05]  /*0180*/  IMAD R3, R0, R3, UR4 ;  /* 0x0000000400037e24 */ /* 0x000fca000f8e0203 */
[----:B------:R-:W-:-:S13]  /*0190*/  ISETP.GE.U32.AND P0, PT, R3, R0, PT ;  /* 0x000000000300720c */ /* 0x000fda0003f06070 */
[----:B------:R-:W-:Y:S02]  /*01a0*/  @P0 IMAD.IADD R3, R3, 0x1, -R0 ;  /* 0x0000000103030824 */ /* 0x000fe400078e0a00 */
[----:B------:R-:W-:-:S03]  /*01b0*/  @P0 VIADD R18, R18, 0x1 ;  /* 0x0000000112120836 */ /* 0x000fc60000000000 */
[----:B------:R-:W-:-:S13]  /*01c0*/  ISETP.GE.U32.AND P1, PT, R3, R0, PT ;  /* 0x000000000300720c */ /* 0x000fda0003f26070 */
[----:B------:R-:W-:Y:S02]  /*01d0*/  @P1 IADD3 R18, PT, PT, R18, 0x1, RZ ;  /* 0x0000000112121810 */ /* 0x000fe40007ffe0ff */
[----:B------:R-:W-:Y:S01]  /*01e0*/  @!P2 LOP3.LUT R18, RZ, R0, RZ, 0x33, !PT ;  /* 0x00000000ff12a212 */ /* 0x000fe200078e33ff */
[----:B------:R-:W-:Y:S06]  /*01f0*/  BRA `(.L_x_1) ;  /* 0x0000000000087947 */ /* 0x000fec0003800000 */
.L_x_0:
[----:B------:R-:W-:-:S07]  /*0200*/  MOV R2, 0x220 ;  /* 0x0000022000027802 */ /* 0x000fce0000000f00 */
[----:B--23--:R-:W-:Y:S05]  /*0210*/  CALL.REL.NOINC `($__internal_0_$__cuda_sm20_div_s64) ;  /* 0x0000000400207944 */ /* 0x00cfea0003c00000 */
.L_x_1:
[----:B------:R-:W0:Y:S01]  /*0220*/  LDCU UR36, c[0x0][0x360] ;  /* 0x00006c00ff2477ac */ /* 0x000e220008000800 */
[----:B---3--:R-:W-:Y:S01]  /*0230*/  IMAD.MOV R3, RZ, RZ, -R17 ;  /* 0x000000ffff037224 */ /* 0x008fe200078e0a11 */
[----:B------:R-:W-:Y:S01]  /*0240*/  BSSY.RECONVERGENT B6, `(.L_x_2) ;  /* 0x000000d000067945 */ /* 0x000fe20003800200 */
[----:B------:R-:W1:Y:S02]  /*0250*/  LDCU.64 UR38, c[0x0][0x388] ;  /* 0x00007100ff2677ac */ /* 0x000e640008000a00 */
[----:B0-----:R-:W-:-:S05]  /*0260*/  IMAD R3, R3, UR36, RZ ;  /* 0x0000002403037c24 */ /* 0x001fca000f8e02ff */
[----:B------:R-:W-:-:S13]  /*0270*/  ISETP.NE.AND P0, PT, R16, R3, PT ;  /* 0x000000031000720c */ /* 0x000fda0003f05270 */
[----:B-1----:R-:W-:Y:S05]  /*0280*/  @P0 BRA `(.L_x_3) ;  /* 0x0000000000200947 */ /* 0x002fea0003800000 */
[----:B------:R-:W-:Y:S01]  /*0290*/  MOV R2, 0x0 ;  /* 0x0000000000027802 */ /* 0x000fe20000000f00 */
[----:B------:R0:W-:Y:S01]  /*02a0*/  STL [R1], R0 ;  /* 0x0000000001007387 */ /* 0x0001e20000100800 */
[----:B------:R-:W1:Y:S04]  /*02b0*/  LDCU.64 UR4, c[0x4][0x48] ;  /* 0x01000900ff0477ac */ /* 0x000e680008000a00 */
[----:B------:R-:W2:Y:S01]  /*02c0*/  LDC.64 R2, c[0x4][R2] ;  /* 0x0100000002027b82 */ /* 0x000ea20000000a00 */
[----:B-1----:R-:W-:Y:S02]  /*02d0*/  IMAD.U32 R4, RZ, RZ, UR4 ;  /* 0x00000004ff047e24 */ /* 0x002fe4000f8e00ff */
[----:B0-----:R-:W-:-:S07]  /*02e0*/  IMAD.U32 R5, RZ, RZ, UR5 ;  /* 0x00000005ff057e24 */ /* 0x001fce000f8e00ff */
[----:B------:R-:W-:-:S07]  /*02f0*/  LEPC R20, `(.L_x_3) ;  /* 0x000000001014794e */ /* 0x000fce0000000000 */
[----:B--2---:R-:W-:Y:S05]  /*0300*/  CALL.ABS.NOINC R2 ;  /* 0x0000000002007343 */ /* 0x004fea0003c00000 */
.L_x_3:
[----:B------:R-:W-:Y:S05]  /*0310*/  BSYNC.RECONVERGENT B6 ;  /* 0x0000000000067941 */ /* 0x000fea0003800200 */
.L_x_2:
[----:B------:R-:W0:Y:S01]  /*0320*/  LDC.64 R8, c[0x0][0x358] ;  /* 0x0000d600ff087b82 */ /* 0x000e220000000a00 */
[----:B------:R-:W-:Y:S02]  /*0330*/  ISETP.GE.U32.AND P0, PT, R18, 0x2, PT ;  /* 0x000000021200780c */ /* 0x000fe40003f06070 */
[----:B------:R-:W-:-:S04]  /*0340*/  SHF.R.S32.HI R13, RZ, 0x1f, R18 ;  /* 0x0000001fff0d7819 */ /* 0x000fc80000011412 */
[----:B------:R-:W-:-:S13]  /*0350*/  ISETP.GE.AND.EX P0, PT, R13, RZ, PT, P0 ;  /* 0x000000ff0d00720c */ /* 0x000fda0003f06300 */
[----:B------:R-:W-:Y:S05]  /*0360*/  @!P0 BRA `(.L_x_4) ;  /* 0x00000000009c8947 */ /* 0x000fea0003800000 */
[CC--:B------:R-:W-:Y:S02]  /*0370*/  IMAD R12, R17.reuse, R18.reuse, R16 ;  /* 0x00000012110c7224 */ /* 0x0c0fe400078e0210 */
[----:B------:R-:W-:Y:S02]  /*0380*/  IMAD R15, R17, R18, R18 ;  /* 0x00000012110f7224 */ /* 0x000fe400078e0212 */
[----:B------:R-:W-:Y:S02]  /*0390*/  IMAD.MOV.U32 R11, RZ, RZ, 0x1 ;  /* 0x00000001ff0b7424 */ /* 0x000fe400078e00ff */
[----:B------:R-:W-:-:S07]  /*03a0*/  IMAD.MOV.U32 R10, RZ, RZ, RZ ;  /* 0x000000ffff0a7224 */ /* 0x000fce00078e00ff */
.L_x_9:
[----:B------:R-:W-:-:S13]  /*03b0*/  ISETP.GE.AND P0, PT, R12, R15, PT ;  /* 0x0000000f0c00720c */ /* 0x000fda0003f06270 */
[----:B-1----:R-:W-:Y:S05]  /*03c0*/  @P0 BRA `(.L_x_5) ;  /* 0x0000000000680947 */ /* 0x002fea0003800000 */
[----:B------:R-:W-:Y:S01]  /*03d0*/  LEA R19, P0, R11, 0xffffffff, 0x1 ;  /* 0xffffffff0b137811 */ /* 0x000fe200078008ff */
[----:B------:R-:W-:-:S03]  /*03e0*/  IMAD.MOV.U32 R0, RZ, RZ, R12 ;  /* 0x000000ffff007224 */ /* 0x000fc600078e000c */
[----:B------:R-:W-:-:S09]  /*03f0*/  LEA.HI.X R14, R11, 0xffffffff, R10, 0x1, P0 ;  /* 0xffffffff0b0e7811 */ /* 0x000fd200000f0c0a */
.L_x_8:
[----:B------:R-:W-:Y:S01]  /*0400*/  LOP3.LUT P0, RZ, R19, R0, RZ, 0xc0, !PT ;  /* 0x0000000013ff7212 */ /* 0x000fe2000780c0ff */
[----:B------:R-:W-:Y:S01]  /*0410*/  BSSY.RECONVERGENT B0, `(.L_x_6) ;  /* 0x0000012000007945 */ /* 0x000fe20003800200 */
[----:B-1----:R-:W-:-:S04]  /*0420*/  SHF.R.S32.HI R3, RZ, 0x1f, R0 ;  /* 0x0000001fff037819 */ /* 0x002fc80000011400 */
[----:B------:R-:W-:-:S13]  /*0430*/  LOP3.LUT P0, RZ, R14, R3, RZ, 0xc0, P0 ;  /* 0x000000030eff7212 */ /* 0x000fda000000c0ff */
[----:B------:R-:W-:Y:S05]  /*0440*/  @P0 BRA `(.L_x_7) ;  /* 0x0000000000380947 */ /* 0x000fea0003800000 */
[----:B------:R-:W-:Y:S02]  /*0450*/  IADD3 R5, P0, PT, R0, R11, RZ ;  /* 0x0000000b00057210 */ /* 0x000fe40007f1e0ff */
[C---:B0-----:R-:W-:Y:S02]  /*0460*/  R2UR UR4, R8.reuse ;  /* 0x00000000080472ca */ /* 0x041fe400000e0000 */
[C---:B------:R-:W-:Y:S02]  /*0470*/  R2UR UR5, R9.reuse ;  /* 0x00000000090572ca */ /* 0x040fe400000e0000 */
[----:B------:R-:W-:Y:S02]  /*0480*/  R2UR UR6, R8 ;  /* 0x00000000080672ca */ /* 0x000fe400000e0000 */
[----:B------:R-:W-:Y:S02]  /*0490*/  R2UR UR7, R9 ;  /* 0x00000000090772ca */ /* 0x000fe400000e0000 */
[----:B------:R-:W-:-:S02]  /*04a0*/  IADD3.X R6, PT, PT, R3, R10, RZ, P0, !PT ;  /* 0x0000000a03067210 */ /* 0x000fc400007fe4ff */
[C---:B------:R-:W-:Y:S02]  /*04b0*/  LEA R4, P0, R5.reuse, UR38, 0x3 ;  /* 0x0000002605047c11 */ /* 0x040fe4000f8018ff */
[C---:B------:R-:W-:Y:S02]  /*04c0*/  LEA R2, P1, R0.reuse, UR38, 0x3 ;  /* 0x0000002600027c11 */ /* 0x040fe4000f8218ff */
[----:B------:R-:W-:Y:S02]  /*04d0*/  LEA.HI.X R5, R5, UR39, R6, 0x3, P0 ;  /* 0x0000002705057c11 */ /* 0x000fe400080f1c06 */
[----:B------:R-:W-:-:S04]  /*04e0*/  LEA.HI.X R3, R0, UR39, R3, 0x3, P1 ;  /* 0x0000002700037c11 */ /* 0x000fc800088f1c03 */
[----:B------:R-:W2:Y:S04]  /*04f0*/  LDG.E.64 R4, desc[UR4][R4.64] ;  /* 0x0000000404047981 */ /* 0x000ea8000c1e1b00 */
[----:B------:R-:W2:Y:S02]  /*0500*/  LDG.E.64 R6, desc[UR6][R2.64] ;  /* 0x0000000602067981 */ /* 0x000ea4000c1e1b00 */
[----:B--2---:R-:W-:-:S07]  /*0510*/  DADD R6, R4, R6 ;  /* 0x0000000004067229 */ /* 0x004fce0000000006 */
[----:B------:R1:W-:Y:S04]  /*0520*/  STG.E.64 desc[UR4][R2.64], R6 ;  /* 0x0000000602007986 */ /* 0x0003e8000c101b04 */
.L_x_7:
[----:B------:R-:W-:Y:S05]  /*0530*/  BSYNC.RECONVERGENT B0 ;  /* 0x0000000000007941 */ /* 0x000fea0003800200 */
.L_x_6:
[----:B------:R-:W-:-:S05]  /*0540*/  VIADD R0, R0, UR36 ;  /* 0x0000002400007c36 */ /* 0x000fca0008000000 */
[----:B------:R-:W-:-:S13]  /*0550*/  ISETP.GE.AND P0, PT, R0, R15, PT ;  /* 0x0000000f0000720c */ /* 0x000fda0003f06270 */
[----:B------:R-:W-:Y:S05]  /*0560*/  @!P0 BRA `(.L_x_8) ;  /* 0xfffffffc00a48947 */ /* 0x000fea000383ffff */
.L_x_5:
[C---:B------:R-:W-:Y:S01]  /*0570*/  SHF.L.U64.HI R10, R11.reuse, 0x1, R10 ;  /* 0x000000010b0a7819 */ /* 0x040fe2000001020a */
[----:B------:R-:W-:Y:S01]  /*0580*/  IMAD.SHL.U32 R11, R11, 0x2, RZ ;  /* 0x000000020b0b7824 */ /* 0x000fe200078e00ff */
[----:B------:R-:W-:Y:S05]  /*0590*/  WARPSYNC.ALL ;  /* 0x0000000000007948 */ /* 0x000fea0003800000 */
[----:B------:R-:W-:Y:S01]  /*05a0*/  BAR.SYNC.DEFER_BLOCKING 0x0 ;  /* 0x0000000000007b1d */ /* 0x000fe20000010000 */
[----:B------:R-:W-:-:S04]  /*05b0*/  ISETP.GE.U32.AND P0, PT, R11, R18, PT ;  /* 0x000000120b00720c */ /* 0x000fc80003f06070 */
[----:B------:R-:W-:-:S13]  /*05c0*/  ISETP.GE.AND.EX P0, PT, R10, R13, PT, P0 ;  /* 0x0000000d0a00720c */ /* 0x000fda0003f06300 */
[----:B------:R-:W-:Y:S05]  /*05d0*/  @!P0 BRA `(.L_x_9) ;  /* 0xfffffffc00748947 */ /* 0x000fea000383ffff */
.L_x_4:
[----:B------:R-:W-:-:S13]  /*05e0*/  ISETP.NE.AND P0, PT, R16, RZ, PT ;  /* 0x000000ff1000720c */ /* 0x000fda0003f05270 */
[----:B------:R-:W-:Y:S05]  /*05f0*/  @P0 EXIT ;  /* 0x000000000000094d */ /* 0x000fea0003800000 */
[----:B-1----:R-:W1:Y:S01]  /*0600*/  LDC.64 R2, c[0x0][0x388] ;  /* 0x0000e200ff027b82 */ /* 0x002e620000000a00 */
[----:B0-----:R-:W-:Y:S01]  /*0610*/  R2UR UR4, R8 ;  /* 0x00000000080472ca */ /* 0x001fe200000e0000 */
[----:B------:R-:W-:Y:S01]  /*0620*/  IMAD R5, R17, R18, RZ ;  /* 0x0000001211057224 */ /* 0x000fe200078e02ff */
[----:B------:R-:W-:-:S03]  /*0630*/  R2UR UR5, R9 ;  /* 0x00000000090572ca */ /* 0x000fc600000e0000 */
[----:B-1----:R-:W-:Y:S02]  /*0640*/  IMAD.WIDE R2, R5, 0x8, R2 ;  /* 0x0000000805027825 */ /* 0x002fe400078e0202 */
[----:B------:R-:W0:Y:S08]  /*0650*/  LDC.64 R4, c[0x0][0x390] ;  /* 0x0000e400ff047b82 */ /* 0x000e300000000a00 */
[----:B------:R-:W2:Y:S01]  /*0660*/  LDG.E.64 R2, desc[UR4][R2.64] ;  /* 0x0000000402027981 */ /* 0x000ea2000c1e1b00 */
[----:B0-----:R-:W-:-:S05]  /*0670*/  IMAD.WIDE.U32 R4, R17, 0x8, R4 ;  /* 0x0000000811047825 */ /* 0x001fca00078e0004 */
[----:B--2---:R-:W-:Y:S01]  /*0680*/  STG.E.64 desc[UR4][R4.64], R2 ;  /* 0x0000000204007986 */ /* 0x004fe2000c101b04 */
[----:B------:R-:W-:Y:S05]  /*0690*/  EXIT ;  /* 0x000000000000794d */ /* 0x000fea0003800000 */
        .weak           $__internal_0_$__cuda_sm20_div_s64
        .type           $__internal_0_$__cuda_sm20_div_s64,@function
        .size           $__internal_0_$__cuda_sm20_div_s64,(.L_x_41 - $__internal_0_$__cuda_sm20_div_s64)
$__internal_0_$__cuda_sm20_div_s64:
[----:B------:R-:W-:Y:S02]  /*06a0*/  IMAD.MOV.U32 R10, RZ, RZ, R0 ;  /* 0x000000ffff0a7224 */ /* 0x000fe400078e0000 */
[----:B------:R-:W-:-:S04]  /*06b0*/  IMAD.MOV.U32 R11, RZ, RZ, RZ ;  /* 0x000000ffff0b7224 */ /* 0x000fc800078e00ff */
[----:B------:R-:W0:Y:S08]  /*06c0*/  I2F.U64.RP R3, R10 ;  /* 0x0000000a00037312 */ /* 0x000e300000309000 */
[----:B0-----:R-:W0:Y:S02]  /*06d0*/  MUFU.RCP R3, R3 ;  /* 0x0000000300037308 */ /* 0x001e240000001000 */
[----:B0-----:R-:W-:-:S06]  /*06e0*/  VIADD R8, R3, 0x1ffffffe ;  /* 0x1ffffffe03087836 */ /* 0x001fcc0000000000 */
[----:B------:R-:W0:Y:S02]  /*06f0*/  F2I.U64.TRUNC R8, R8 ;  /* 0x0000000800087311 */ /* 0x000e24000020d800 */
[----:B0-----:R-:W-:-:S04]  /*0700*/  IMAD.WIDE.U32 R4, R8, R0, RZ ;  /* 0x0000000008047225 */ /* 0x001fc800078e00ff */
[----:B------:R-:W-:Y:S01]  /*0710*/  IMAD R5, R9, R0, R5 ;  /* 0x0000000009057224 */ /* 0x000fe200078e0205 */
[----:B------:R-:W-:-:S05]  /*0720*/  IADD3 R13, P0, PT, RZ, -R4, RZ ;  /* 0x80000004ff0d7210 */ /* 0x000fca0007f1e0ff */
[----:B------:R-:W-:-:S04]  /*0730*/  IMAD.HI.U32 R4, R8, R13, RZ ;  /* 0x0000000d08047227 */ /* 0x000fc800078e00ff */
[----:B------:R-:W-:Y:S01]  /*0740*/  IMAD.X R15, RZ, RZ, ~R5, P0 ;  /* 0x000000ffff0f7224 */ /* 0x000fe200000e0e05 */
[----:B------:R-:W-:-:S03]  /*0750*/  MOV R5, R8 ;  /* 0x0000000800057202 */ /* 0x000fc60000000f00 */
[-C--:B------:R-:W-:Y:S02]  /*0760*/  IMAD R11, R9, R15.reuse, RZ ;  /* 0x0000000f090b7224 */ /* 0x080fe400078e02ff */
[----:B------:R-:W-:-:S04]  /*0770*/  IMAD.WIDE.U32 R4, P0, R8, R15, R4 ;  /* 0x0000000f08047225 */ /* 0x000fc80007800004 */
[----:B------:R-:W-:-:S04]  /*0780*/  IMAD.HI.U32 R3, R9, R15, RZ ;  /* 0x0000000f09037227 */ /* 0x000fc800078e00ff */
[----:B------:R-:W-:-:S04]  /*0790*/  IMAD.HI.U32 R4, P1, R9, R13, R4 ;  /* 0x0000000d09047227 */ /* 0x000fc80007820004 */
[----:B------:R-:W-:Y:S01]  /*07a0*/  IMAD.X R3, R3, 0x1, R9, P0 ;  /* 0x0000000103037824 */ /* 0x000fe200000e0609 */
[----:B------:R-:W-:Y:S02]  /*07b0*/  IADD3 R11, P2, PT, R11, R4, RZ ;  /* 0x000000040b0b7210 */ /* 0x000fe40007f5e0ff */
[----:B------:R-:W0:Y:S02]  /*07c0*/  LDC.64 R4, c[0x0][0x380] ;  /* 0x0000e000ff047b82 */ /* 0x000e240000000a00 */
[----:B------:R-:W-:Y:S01]  /*07d0*/  IADD3.X R3, PT, PT, RZ, RZ, R3, P2, P1 ;  /* 0x000000ffff037210 */ /* 0x000fe200017e2403 */
[----:B------:R-:W-:-:S03]  /*07e0*/  IMAD.WIDE.U32 R8, R11, R0, RZ ;  /* 0x000000000b087225 */ /* 0x000fc600078e00ff */
[----:B------:R-:W-:Y:S01]  /*07f0*/  IADD3 R13, P0, PT, RZ, -R8, RZ ;  /* 0x80000008ff0d7210 */ /* 0x000fe20007f1e0ff */
[----:B------:R-:W-:-:S04]  /*0800*/  IMAD R8, R3, R0, R9 ;  /* 0x0000000003087224 */ /* 0x000fc800078e0209 */
[----:B------:R-:W-:-:S04]  /*0810*/  IMAD.HI.U32 R10, R11, R13, RZ ;  /* 0x0000000d0b0a7227 */ /* 0x000fc800078e00ff */
[----:B------:R-:W-:-:S04]  /*0820*/  IMAD.X R8, RZ, RZ, ~R8, P0 ;  /* 0x000000ffff087224 */ /* 0x000fc800000e0e08 */
[----:B------:R-:W-:Y:S01]  /*0830*/  IMAD.WIDE.U32 R10, P0, R11, R8, R10 ;  /* 0x000000080b0a7225 */ /* 0x000fe2000780000a */
[----:B0-----:R-:W-:Y:S02]  /*0840*/  ISETP.GE.AND P1, PT, R5, RZ, PT ;  /* 0x000000ff0500720c */ /* 0x001fe40003f26270 */
[----:B------:R-:W-:Y:S01]  /*0850*/  IADD3 R9, P4, PT, RZ, -R4, RZ ;  /* 0x80000004ff097210 */ /* 0x000fe20007f9e0ff */
[----:B------:R-:W-:-:S03]  /*0860*/  IMAD.HI.U32 R11, P2, R3, R13, R10 ;  /* 0x0000000d030b7227 */ /* 0x000fc6000784000a */
[----:B------:R-:W-:Y:S01]  /*0870*/  SEL R4, R9, R4, !P1 ;  /* 0x0000000409047207 */ /* 0x000fe20004800000 */
[CC--:B------:R-:W-:Y:S02]  /*0880*/  IMAD R10, R3.reuse, R8.reuse, RZ ;  /* 0x00000008030a7224 */ /* 0x0c0fe400078e02ff */
[----:B------:R-:W-:-:S03]  /*0890*/  IMAD.HI.U32 R8, R3, R8, RZ ;  /* 0x0000000803087227 */ /* 0x000fc600078e00ff */
[----:B------:R-:W-:Y:S01]  /*08a0*/  IADD3 R11, P3, PT, R10, R11, RZ ;  /* 0x0000000b0a0b7210 */ /* 0x000fe20007f7e0ff */
[----:B------:R-:W-:Y:S02]  /*08b0*/  IMAD.X R10, RZ, RZ, ~R5, P4 ;  /* 0x000000ffff0a7224 */ /* 0x000fe400020e0e05 */
[----:B------:R-:W-:Y:S02]  /*08c0*/  IMAD.X R3, R8, 0x1, R3, P0 ;  /* 0x0000000108037824 */ /* 0x000fe400000e0603 */
[C---:B------:R-:W-:Y:S01]  /*08d0*/  IMAD.HI.U32 R8, R11.reuse, R4, RZ ;  /* 0x000000040b087227 */ /* 0x040fe200078e00ff */
[----:B------:R-:W-:Y:S02]  /*08e0*/  SEL R10, R10, R5, !P1 ;  /* 0x000000050a0a7207 */ /* 0x000fe40004800000 */
[----:B------:R-:W-:Y:S01]  /*08f0*/  IADD3.X R3, PT, PT, RZ, RZ, R3, P3, P2 ;  /* 0x000000ffff037210 */ /* 0x000fe20001fe4403 */
[----:B------:R-:W-:Y:S02]  /*0900*/  IMAD.MOV.U32 R9, RZ, RZ, RZ ;  /* 0x000000ffff097224 */ /* 0x000fe400078e00ff */
[----:B------:R-:W-:-:S04]  /*0910*/  IMAD.WIDE.U32 R8, R11, R10, R8 ;  /* 0x0000000a0b087225 */ /* 0x000fc800078e0008 */
[C---:B------:R-:W-:Y:S02]  /*0920*/  IMAD R12, R3.reuse, R10, RZ ;  /* 0x0000000a030c7224 */ /* 0x040fe400078e02ff */
[----:B------:R-:W-:-:S04]  /*0930*/  IMAD.HI.U32 R5, P0, R3, R4, R8 ;  /* 0x0000000403057227 */ /* 0x000fc80007800008 */
[----:B------:R-:W-:Y:S01]  /*0940*/  IMAD.HI.U32 R3, R3, R10, RZ ;  /* 0x0000000a03037227 */ /* 0x000fe200078e00ff */
[----:B------:R-:W-:-:S03]  /*0950*/  IADD3 R5, P2, PT, R12, R5, RZ ;  /* 0x000000050c057210 */ /* 0x000fc60007f5e0ff */
[----:B------:R-:W-:Y:S02]  /*0960*/  IMAD.X R3, RZ, RZ, R3, P0 ;  /* 0x000000ffff037224 */ /* 0x000fe400000e0603 */
[----:B------:R-:W-:-:S03]  /*0970*/  IMAD.WIDE.U32 R8, R5, R0, RZ ;  /* 0x0000000005087225 */ /* 0x000fc600078e00ff */
[----:B------:R-:W-:-:S05]  /*0980*/  IADD3.X R3, PT, PT, RZ, R3, RZ, P2, !PT ;  /* 0x00000003ff037210 */ /* 0x000fca00017fe4ff */
[----:B------:R-:W-:Y:S01]  /*0990*/  IMAD R3, R3, R0, R9 ;  /* 0x0000000003037224 */ /* 0x000fe200078e0209 */
[----:B------:R-:W-:Y:S01]  /*09a0*/  IADD3 R9, P0, PT, -R8, R4, RZ ;  /* 0x0000000408097210 */ /* 0x000fe20007f1e1ff */
[----:B------:R-:W-:-:S04]  /*09b0*/  VIADD R4, R5, 0x1 ;  /* 0x0000000105047836 */ /* 0x000fc80000000000 */
[----:B------:R-:W-:Y:S01]  /*09c0*/  IMAD.X R11, R10, 0x1, ~R3, P0 ;  /* 0x000000010a0b7824 */ /* 0x000fe200000e0e03 */
[----:B------:R-:W-:Y:S02]  /*09d0*/  ISETP.GE.U32.AND P0, PT, R9, R0, PT ;  /* 0x000000000900720c */ /* 0x000fe40003f06070 */
[-C--:B------:R-:W-:Y:S02]  /*09e0*/  IADD3 R3, P2, PT, -R0, R9.reuse, RZ ;  /* 0x0000000900037210 */ /* 0x080fe40007f5e1ff */
[C---:B------:R-:W-:Y:S02]  /*09f0*/  ISETP.GE.U32.AND.EX P0, PT, R11.reuse, RZ, PT, P0 ;  /* 0x000000ff0b00720c */ /* 0x040fe40003f06100 */
[----:B------:R-:W-:Y:S02]  /*0a00*/  IADD3.X R8, PT, PT, R11, -0x1, RZ, P2, !PT ;  /* 0xffffffff0b087810 */ /* 0x000fe400017fe4ff */
[----:B------:R-:W-:Y:S02]  /*0a10*/  SEL R3, R3, R9, P0 ;  /* 0x0000000903037207 */ /* 0x000fe40000000000 */
[----:B------:R-:W-:-:S02]  /*0a20*/  SEL R5, R4, R5, P0 ;  /* 0x0000000504057207 */ /* 0x000fc40000000000 */
[----:B------:R-:W-:Y:S02]  /*0a30*/  SEL R8, R8, R11, P0 ;  /* 0x0000000b08087207 */ /* 0x000fe40000000000 */
[----:B------:R-:W-:Y:S01]  /*0a40*/  ISETP.GE.U32.AND P0, PT, R3, R0, PT ;  /* 0x000000000300720c */ /* 0x000fe20003f06070 */
[----:B------:R-:W-:-:S03]  /*0a50*/  VIADD R18, R5, 0x1 ;  /* 0x0000000105127836 */ /* 0x000fc60000000000 */
[----:B------:R-:W-:-:S04]  /*0a60*/  ISETP.GE.U32.AND.EX P0, PT, R8, RZ, PT, P0 ;  /* 0x000000ff0800720c */ /* 0x000fc80003f06100 */
[----:B------:R-:W-:Y:S02]  /*0a70*/  SEL R18, R18, R5, P0 ;  /* 0x0000000512127207 */ /* 0x000fe40000000000 */
[----:B------:R-:W-:-:S03]  /*0a80*/  ISETP.NE.U32.AND P0, PT, R0, RZ, PT ;  /* 0x000000ff0000720c */ /* 0x000fc60003f05070 */
[----:B------:R-:W-:Y:S01]  /*0a90*/  IMAD.MOV R3, RZ, RZ, -R18 ;  /* 0x000000ffff037224 */ /* 0x000fe200078e0a12 */
[----:B------:R-:W-:-:S04]  /*0aa0*/  ISETP.NE.AND.EX P0, PT, RZ, RZ, PT, P0 ;  /* 0x000000ffff00720c */ /* 0x000fc80003f05300 */
[----:B------:R-:W-:Y:S01]  /*0ab0*/  SEL R18, R3, R18, !P1 ;  /* 0x0000001203127207 */ /* 0x000fe20004800000 */
[----:B------:R-:W-:-:S03]  /*0ac0*/  IMAD.MOV.U32 R3, RZ, RZ, 0x0 ;  /* 0x00000000ff037424 */ /* 0x000fc600078e00ff */
[----:B------:R-:W-:Y:S01]  /*0ad0*/  SEL R18, R18, 0xffffffff, P0 ;  /* 0xffffffff12127807 */ /* 0x000fe20000000000 */
[----:B------:R-:W-:Y:S06]  /*0ae0*/  RET.REL.NODEC R2 `(_Z21reduce_monte_carlo_bslPdS_) ;  /* 0xfffffff402447950 */ /* 0x000fec0003c3ffff */
.L_x_10:
[----:B------:R-:W-:-:S00]  /*0af0*/  BRA `(.L_x_10) ;  /* 0xfffffffc00fc7947 */ /* 0x000fc0000383ffff */
[----:B------:R-:W-:-:S00]  /*0b00*/  NOP ;  /* 0x0000000000007918 */ /* 0x000fc00000000000 */
[----:B------:R-:W-:-:S00]  /*0b10*/  NOP ;  /* 0x0000000000007918 */ /* 0x000fc00000000000 */
[----:B------:R-:W-:-:S00]  /*0b20*/  NOP ;  /* 0x0000000000007918 */ /* 0x000fc00000000000 */
[----:B------:R-:W-:-:S00]  /*0b30*/  NOP ;  /* 0x0000000000007918 */ /* 0x000fc00000000000 */
[----:B------:R-:W-:-:S00]  /*0b40*/  NOP ;  /* 0x0000000000007918 */ /* 0x000fc00000000000 */
[----:B------:R-:W-:-:S00]  /*0b50*/  NOP ;  /* 0x0000000000007918 */ /* 0x000fc00000000000 */
[----:B------:R-:W-:-:S00]  /*0b60*/  NOP ;  /* 0x0000000000007918 */ /* 0x000fc00000000000 */
[----:B------:R-:W-:-:S00]  /*0b70*/  NOP ;  /* 0x0000000000007918 */ /* 0x000fc00000000000 */
.L_x_41:


//--------------------- .text._Z23generate_monte_carlo_bsP24curandStatePhilox4_32_10liPdddddd --------------------------
	.section	.text._Z23generate_monte_carlo_bsP24curandStatePhilox4_32_10liPdddddd,"ax",@progbits
	.align	128
        .global         _Z23generate_monte_carlo_bsP24curandStatePhilox4_32_10liPdddddd
        .type           _Z23generate_monte_carlo_bsP24curandStatePhilox4_32_10liPdddddd,@function
        .size           _Z23generate_monte_carlo_bsP24curandStatePhilox4_32_10liPdddddd,(.L_x_43 - _Z23generate_monte_carlo_bsP24curandStatePhilox4_32_10liPdddddd)
        .other          _Z23generate_monte_carlo_bsP24curandStatePhilox4_32_10liPdddddd,@"STO_CUDA_ENTRY STV_DEFAULT"
_Z23generate_monte_carlo_bsP24curandStatePhilox4_32_10liPdddddd:
.text._Z23generate_monte_carlo_bsP24curandStatePhilox4_32_10liPdddddd:
[----:B------:R-:W-:Y:S01]  /*0000*/  LDC R1, c[0x0][0x37c] ;  /* 0x0000df00ff017b82 */ /* 0x000fe20000000800 */
[----:B------:R-:W0:Y:S07]  /*0010*/  S2R R57, SR_TID.X ;  /* 0x0000000000397919 */ /* 0x000e2e0000002100 */
[----:B------:R-:W0:Y:S01]  /*0020*/  S2UR UR4, SR_CTAID.X ;  /* 0x00000000000479c3 */ /* 0x000e220000002500 */
[----:B------:R-:W1:Y:S07]  /*0030*/  LDCU.64 UR6, c[0x0][0x358] ;  /* 0x00006b00ff0677ac */ /* 0x000e6e0008000a00 */
[----:B------:R-:W0:Y:S08]  /*0040*/  LDC R2, c[0x0][0x360] ;  /* 0x0000d800ff027b82 */ /* 0x000e300000000800 */
[----:B------:R-:W2:Y:S01]  /*0050*/  LDC.64 R34, c[0x0][0x380] ;  /* 0x0000e000ff227b82 */ /* 0x000ea20000000a00 */
[----:B------:R-:W-:-:S07]  /*0060*/  IMAD.MOV.U32 R4, RZ, RZ, 0x1 ;  /* 0x00000001ff047424 */ /* 0x000fce00078e00ff */
[----:B------:R-:W3:Y:S01]  /*0070*/  LDC R0, c[0x0][0x3b4] ;  /* 0x0000ed00ff007b82 */ /* 0x000ee20000000800 */
[----:B0-----:R-:W-:Y:S01]  /*0080*/  IMAD R57, R2, UR4, R57 ;  /* 0x0000000402397c24 */ /* 0x001fe2000f8e0239 */
[----:B------:R-:W0:Y:S03]  /*0090*/  LDCU UR4, c[0x0][0x390] ;  /* 0x00007200ff0477ac */ /* 0x000e260008000800 */
[----:B--2---:R-:W-:-:S05]  /*00a0*/  IMAD.WIDE R34, R57, 0x40, R34 ;  /* 0x0000004039227825 */ /* 0x004fca00078e0222 */
[----:B-1----:R1:W5:Y:S01]  /*00b0*/  LDG.E.128 R20, desc[UR6][R34.64+0x20] ;  /* 0x0000200622147981 */ /* 0x002362000c1e1d00 */
[----:B---3--:R-:W-:Y:S02]  /*00c0*/  FSETP.GEU.AND P1, PT, |R0|, 6.5827683646048100446e-37, PT ;  /* 0x036000000000780b */ /* 0x008fe40003f2e200 */
[----:B------:R-:W-:Y:S01]  /*00d0*/  SHF.R.S32.HI R0, RZ, 0x1f, R57 ;  /* 0x0000001fff007819 */ /* 0x000fe20000011439 */
[----:B0-----:R-:W0:Y:S01]  /*00e0*/  I2F.F64 R8, UR4 ;  /* 0x0000000400087d12 */ /* 0x001e220008201c00 */
[----:B------:R-:W2:Y:S07]  /*00f0*/  LDCU.64 UR4, c[0x0][0x3b0] ;  /* 0x00007600ff0477ac */ /* 0x000eae0008000a00 */
[----:B0-----:R-:W0:Y:S02]  /*0100*/  MUFU.RCP64H R5, R9 ;  /* 0x0000000900057308 */ /* 0x001e240000001800 */
[----:B0-----:R-:W-:-:S08]  /*0110*/  DFMA R6, -R8, R4, 1 ;  /* 0x3ff000000806742b */ /* 0x001fd00000000104 */
[----:B------:R-:W-:-:S08]  /*0120*/  DFMA R6, R6, R6, R6 ;  /* 0x000000060606722b */ /* 0x000fd00000000006 */
[----:B------:R-:W-:-:S08]  /*0130*/  DFMA R6, R4, R6, R4 ;  /* 0x000000060406722b */ /* 0x000fd00000000004 */
[----:B------:R-:W-:-:S08]  /*0140*/  DFMA R4, -R8, R6, 1 ;  /* 0x3ff000000804742b */ /* 0x000fd00000000106 */
[----:B------:R-:W-:-:S08]  /*0150*/  DFMA R4, R6, R4, R6 ;  /* 0x000000040604722b */ /* 0x000fd00000000006 */
[----:B--2---:R-:W-:-:S08]  /*0160*/  DMUL R40, R4, UR4 ;  /* 0x0000000404287c28 */ /* 0x004fd00008000000 */
[----:B------:R-:W-:-:S08]  /*0170*/  DFMA R6, -R8, R40, UR4 ;  /* 0x0000000408067e2b */ /* 0x000fd00008000128 */
[----:B------:R-:W-:-:S10]  /*0180*/  DFMA R40, R4, R6, R40 ;  /* 0x000000060428722b */ /* 0x000fd40000000028 */
[----:B------:R-:W-:-:S05]  /*0190*/  FFMA R3, RZ, R9, R41 ;  /* 0x00000009ff037223 */ /* 0x000fca0000000029 */
[----:B------:R-:W-:-:S13]  /*01a0*/  FSETP.GT.AND P0, PT, |R3|, 1.469367938527859385e-39, PT ;  /* 0x001000000300780b */ /* 0x000fda0003f04200 */
[----:B-1----:R-:W-:Y:S05]  /*01b0*/  @P0 BRA P1, `(.L_x_11) ;  /* 0x0000000000080947 */ /* 0x002fea0000800000 */
[----:B------:R-:W-:-:S07]  /*01c0*/  MOV R4, 0x1e0 ;  /* 0x000001e000047802 */ /* 0x000fce0000000f00 */
[----:B-----5:R-:W-:Y:S05]  /*01d0*/  CALL.REL.NOINC `($__internal_1_$__cuda_sm20_div_rn_f64_full) ;  /* 0x0000001c00107944 */ /* 0x020fea0003c00000 */
.L_x_11:
[----:B------:R-:W0:Y:S01]  /*01e0*/  MUFU.RSQ64H R7, R41 ;  /* 0x0000002900077308 */ /* 0x000e220000001c00 */
[----:B------:R-:W-:Y:S01]  /*01f0*/  VIADD R6, R41, 0xfcb00000 ;  /* 0xfcb0000029067836 */ /* 0x000fe20000000000 */
[----:B------:R-:W1:Y:S01]  /*0200*/  LDC.64 R10, c[0x0][0x3c0] ;  /* 0x0000f000ff0a7b82 */ /* 0x000e620000000a00 */
[----:B------:R-:W-:Y:S01]  /*0210*/  IMAD.MOV.U32 R8, RZ, RZ, 0x0 ;  /* 0x00000000ff087424 */ /* 0x000fe200078e00ff */
[----:B------:R-:W2:Y:S01]  /*0220*/  LDCU.64 UR4, c[0x0][0x3b8] ;  /* 0x00007700ff0477ac */ /* 0x000ea20008000a00 */
[----:B------:R-:W-:Y:S01]  /*0230*/  IMAD.MOV.U32 R9, RZ, RZ, 0x3fd80000 ;  /* 0x3fd80000ff097424 */ /* 0x000fe200078e00ff */
[----:B------:R-:W-:Y:S01]  /*0240*/  ISETP.GE.U32.AND P0, PT, R6, 0x7ca00000, PT ;  /* 0x7ca000000600780c */ /* 0x000fe20003f06070 */
[----:B0-----:R-:W-:-:S08]  /*0250*/  DMUL R4, R6, R6 ;  /* 0x0000000606047228 */ /* 0x001fd00000000000 */
[----:B------:R-:W-:-:S08]  /*0260*/  DFMA R4, -R4, R40, 1 ;  /* 0x3ff000000404742b */ /* 0x000fd00000000128 */
[----:B------:R-:W-:Y:S02]  /*0270*/  DFMA R8, R4, R8, 0.5 ;  /* 0x3fe000000408742b */ /* 0x000fe40000000008 */
[----:B------:R-:W-:-:S08]  /*0280*/  DMUL R4, R6, R4 ;  /* 0x0000000406047228 */ /* 0x000fd00000000000 */
[----:B------:R-:W-:Y:S02]  /*0290*/  DFMA R18, R8, R4, R6 ;  /* 0x000000040812722b */ /* 0x000fe40000000006 */
[----:B-1----:R-:W-:-:S06]  /*02a0*/  DMUL R4, R10, -0.5 ;  /* 0xbfe000000a047828 */ /* 0x002fcc0000000000 */
[----:B------:R-:W-:Y:S02]  /*02b0*/  DMUL R16, R18, R40 ;  /* 0x0000002812107228 */ /* 0x000fe40000000000 */
[----:B--2---:R-:W-:Y:S01]  /*02c0*/  DFMA R4, R4, R10, UR4 ;  /* 0x0000000404047e2b */ /* 0x004fe2000800000a */
[----:B------:R-:W-:Y:S02]  /*02d0*/  VIADD R9, R19, 0xfff00000 ;  /* 0xfff0000013097836 */ /* 0x000fe40000000000 */
[----:B------:R-:W-:-:S03]  /*02e0*/  IMAD.MOV.U32 R8, RZ, RZ, R18 ;  /* 0x000000ffff087224 */ /* 0x000fc600078e0012 */
[----:B------:R-:W-:Y:S02]  /*02f0*/  DFMA R46, R16, -R16, R40 ;  /* 0x80000010102e722b */ /* 0x000fe40000000028 */
[----:B------:R-:W-:-:S06]  /*0300*/  DMUL R32, R4, R40 ;  /* 0x0000002804207228 */ /* 0x000fcc0000000000 */
[----:B------:R-:W-:Y:S01]  /*0310*/  DFMA R30, R46, R8, R16 ;  /* 0x000000082e1e722b */ /* 0x000fe20000000010 */
[----:B------:R-:W-:Y:S10]  /*0320*/  @!P0 BRA `(.L_x_12) ;  /* 0x0000000000188947 */ /* 0x000ff40003800000 */
[----:B------:R-:W-:Y:S01]  /*0330*/  MOV R38, R6 ;  /* 0x0000000600267202 */ /* 0x000fe20000000f00 */
[----:B------:R-:W-:Y:S01]  /*0340*/  IMAD.MOV.U32 R19, RZ, RZ, R9 ;  /* 0x000000ffff137224 */ /* 0x000fe200078e0009 */
[----:B------:R-:W-:-:S07]  /*0350*/  MOV R28, 0x370 ;  /* 0x00000370001c7802 */ /* 0x000fce0000000f00 */
[----:B-----5:R-:W-:Y:S05]  /*0360*/  CALL.REL.NOINC `($__internal_2_$__cuda_sm20_dsqrt_rn_f64_mediumpath_v1) ;  /* 0x0000002000207944 */ /* 0x020fea0003c00000 */
[----:B------:R-:W-:Y:S02]  /*0370*/  IMAD.MOV.U32 R30, RZ, RZ, R18 ;  /* 0x000000ffff1e7224 */ /* 0x000fe400078e0012 */
[----:B------:R-:W-:-:S07]  /*0380*/  IMAD.MOV.U32 R31, RZ, RZ, R19 ;  /* 0x000000ffff1f7224 */ /* 0x000fce00078e0013 */
.L_x_12:
[----:B------:R-:W0:Y:S01]  /*0390*/  LDCU.64 UR8, c[0x0][0x388] ;  /* 0x00007100ff0877ac */ /* 0x000e220008000a00 */
[----:B------:R-:W1:Y:S01]  /*03a0*/  LDCU.64 UR4, c[0x0][0x3c0] ;  /* 0x00007800ff0477ac */ /* 0x000e620008000a00 */
[----:B0-----:R-:W-:-:S04]  /*03b0*/  ISETP.GE.U32.AND P0, PT, R57, UR8, PT ;  /* 0x0000000839007c0c */ /* 0x001fc8000bf06070 */
[----:B------:R-:W-:Y:S01]  /*03c0*/  ISETP.GE.AND.EX P0, PT, R0, UR9, PT, P0 ;  /* 0x0000000900007c0c */ /* 0x000fe2000bf06300 */
[----:B-1----:R-:W-:-:S12]  /*03d0*/  DMUL R30, R30, UR4 ;  /* 0x000000041e1e7c28 */ /* 0x002fd80008000000 */
[----:B------:R-:W-:Y:S05]  /*03e0*/  @P0 EXIT ;  /* 0x000000000000094d */ /* 0x000fea0003800000 */
[----:B------:R-:W0:Y:S01]  /*03f0*/  LDCU UR4, c[0x0][0x390] ;  /* 0x00007200ff0477ac */ /* 0x000e220008000800 */
[----:B------:R-:W1:Y:S01]  /*0400*/  LDCU UR5, c[0x0][0x370] ;  /* 0x00006e00ff0577ac */ /* 0x000e620008000800 */
[----:B0-----:R-:W-:Y:S01]  /*0410*/  UISETP.GE.AND UP0, UPT, UR4, 0x1, UPT ;  /* 0x000000010400788c */ /* 0x001fe2000bf06270 */
[----:B-1----:R-:W-:-:S08]  /*0420*/  IMAD R2, R2, UR5, RZ ;  /* 0x0000000502027c24 */ /* 0x002fd0000f8e02ff */
[----:B------:R-:W-:Y:S05]  /*0430*/  BRA.U !UP0, `(.L_x_13) ;  /* 0x0000001908387547 */ /* 0x000fea000b800000 */
[----:B------:R0:W5:Y:S04]  /*0440*/  LDG.E.64 R44, desc[UR6][R34.64+0x38] ;  /* 0x00003806222c7981 */ /* 0x000168000c1e1b00 */
[----:B------:R0:W5:Y:S04]  /*0450*/  LDG.E.64 R28, desc[UR6][R34.64+0x30] ;  /* 0x00003006221c7981 */ /* 0x000168000c1e1b00 */
[----:B------:R0:W5:Y:S04]  /*0460*/  LDG.E.128 R16, desc[UR6][R34.64+0x10] ;  /* 0x0000100622107981 */ /* 0x000168000c1e1d00 */
[----:B------:R0:W5:Y:S02]  /*0470*/  LDG.E.128 R12, desc[UR6][R34.64] ;  /* 0x00000006220c7981 */ /* 0x000164000c1e1d00 */
[C---:B-----5:R-:W-:Y:S01]  /*0480*/  VIADD R3, R20.reuse, 0x8ff34781 ;  /* 0x8ff3478114037836 */ /* 0x060fe20000000000 */
[C---:B------:R-:W-:Y:S01]  /*0490*/  IADD3 R6, PT, PT, R20.reuse, 0x5384540f, RZ ;  /* 0x5384540f14067810 */ /* 0x040fe20007ffe0ff */
[----:B------:R-:W-:Y:S01]  /*04a0*/  VIADD R4, R20, 0xf1bbcdc8 ;  /* 0xf1bbcdc814047836 */ /* 0x000fe20000000000 */
[C---:B------:R-:W-:Y:S01]  /*04b0*/  IADD3 R51, PT, PT, R21.reuse, -0x4498517b, RZ ;  /* 0xbb67ae8515337810 */ /* 0x040fe20007ffe0ff */
[C---:B------:R-:W-:Y:S01]  /*04c0*/  VIADD R5, R21.reuse, 0x1fd5c5a3 ;  /* 0x1fd5c5a315057836 */ /* 0x040fe20000000000 */
[----:B------:R-:W-:Y:S01]  /*04d0*/  UIADD3 UR4, UPT, UPT, -UR4, URZ, URZ ;  /* 0x000000ff04047290 */ /* 0x000fe2000fffe1ff */
[----:B------:R-:W-:-:S02]  /*04e0*/  VIADD R7, R21, 0x646e171e ;  /* 0x646e171e15077836 */ /* 0x000fc40000000000 */
[C---:B------:R-:W-:Y:S02]  /*04f0*/  VIADD R8, R20.reuse, 0xb54cda56 ;  /* 0xb54cda5614087836 */ /* 0x040fe40000000000 */
[C---:B------:R-:W-:Y:S02]  /*0500*/  VIADD R9, R21.reuse, 0xa9066899 ;  /* 0xa906689915097836 */ /* 0x040fe40000000000 */
[C---:B------:R-:W-:Y:S02]  /*0510*/  VIADD R10, R20.reuse, 0x1715609d ;  /* 0x1715609d140a7836 */ /* 0x040fe40000000000 */
[----:B------:R-:W-:Y:S02]  /*0520*/  VIADD R11, R21, 0xed9eba14 ;  /* 0xed9eba14150b7836 */ /* 0x000fe40000000000 */
[C---:B------:R-:W-:Y:S02]  /*0530*/  VIADD R50, R20.reuse, 0x3c6ef372 ;  /* 0x3c6ef37214327836 */ /* 0x040fe40000000000 */
[----:B0-----:R-:W-:-:S07]  /*0540*/  VIADD R52, R20, 0x9e3779b9 ;  /* 0x9e3779b914347836 */ /* 0x001fce0000000000 */
.L_x_28:
[----:B------:R0:W-:Y:S01]  /*0550*/  STG.E.128 desc[UR6][R34.64+0x20], R20 ;  /* 0x0000201422007986 */ /* 0x0001e2000c101d06 */
[----:B------:R-:W1:Y:S01]  /*0560*/  LDCU.64 UR8, c[0x0][0x3a8] ;  /* 0x00007500ff0877ac */ /* 0x000e620008000a00 */
[----:B------:R-:W-:Y:S02]  /*0570*/  IMAD.U32 R53, RZ, RZ, UR4 ;  /* 0x00000004ff357e24 */ /* 0x000fe4000f8e00ff */
[----:B------:R0:W-:Y:S01]  /*0580*/  STG.E desc[UR6][R34.64+0x34], R29 ;  /* 0x0000341d22007986 */ /* 0x0001e2000c101906 */
[----:B-1----:R-:W-:Y:S02]  /*0590*/  IMAD.U32 R26, RZ, RZ, UR8 ;  /* 0x00000008ff1a7e24 */ /* 0x002fe4000f8e00ff */
[----:B0-----:R-:W-:-:S07]  /*05a0*/  IMAD.U32 R27, RZ, RZ, UR9 ;  /* 0x00000009ff1b7e24 */ /* 0x001fce000f8e00ff */
.L_x_27:
[----:B------:R-:W-:Y:S01]  /*05b0*/  ISETP.NE.AND P0, PT, R28, 0x1, PT ;  /* 0x000000011c00780c */ /* 0x000fe20003f05270 */
[----:B------:R-:W-:Y:S01]  /*05c0*/  VIADD R53, R53, 0x1 ;  /* 0x0000000135357836 */ /* 0x000fe20000000000 */
[----:B------:R-:W-:Y:S01]  /*05d0*/  BSSY.RECONVERGENT B0, `(.L_x_14) ;  /* 0x0000121000007945 */ /* 0x000fe20003800200 */
[----:B------:R-:W-:Y:S01]  /*05e0*/  MOV R38, R44 ;  /* 0x0000002c00267202 */ /* 0x000fe20000000f00 */
[----:B------:R-:W-:Y:S02]  /*05f0*/  IMAD.MOV.U32 R39, RZ, RZ, R45 ;  /* 0x000000ffff277224 */ /* 0x000fe400078e002d */
[----:B------:R-:W-:Y:S01]  /*0600*/  ISETP.NE.AND P1, PT, R53, RZ, PT ;  /* 0x000000ff3500720c */ /* 0x000fe20003f25270 */
[----:B------:R-:W-:-:S06]  /*0610*/  IMAD.MOV.U32 R28, RZ, RZ, RZ ;  /* 0x000000ffff1c7224 */ /* 0x000fcc00078e00ff */
[----:B------:R-:W-:Y:S06]  /*0620*/  @!P0 BRA `(.L_x_15) ;  /* 0x00000010006c8947 */ /* 0x000fec0003800000 */
[----:B------:R-:W-:Y:S01]  /*0630*/  VIADD R12, R12, 0x1 ;  /* 0x000000010c0c7836 */ /* 0x000fe20000000000 */
[----:B------:R-:W-:Y:S03]  /*0640*/  BSSY.RECONVERGENT B1, `(.L_x_16) ;  /* 0x000000c000017945 */ /* 0x000fe60003800200 */
[C---:B------:R-:W-:Y:S01]  /*0650*/  IMAD.WIDE.U32 R38, R12.reuse, -0x2daee0ad, RZ ;  /* 0xd2511f530c267825 */ /* 0x040fe200078e00ff */
[----:B------:R-:W-:-:S13]  /*0660*/  ISETP.NE.AND P0, PT, R12, RZ, PT ;  /* 0x000000ff0c00720c */ /* 0x000fda0003f05270 */
[----:B------:R-:W-:Y:S05]  /*0670*/  @P0 BRA `(.L_x_17) ;  /* 0x0000000000200947 */ /* 0x000fea0003800000 */
[----:B------:R-:W-:-:S05]  /*0680*/  VIADD R13, R13, 0x1 ;  /* 0x000000010d0d7836 */ /* 0x000fca0000000000 */
[----:B------:R-:W-:-:S13]  /*0690*/  ISETP.NE.AND P0, PT, R13, RZ, PT ;  /* 0x000000ff0d00720c */ /* 0x000fda0003f05270 */
[----:B------:R-:W-:Y:S01]  /*06a0*/  @!P0 VIADD R14, R14, 0x1 ;  /* 0x000000010e0e8836 */ /* 0x000fe20000000000 */
[----:B------:R-:W-:Y:S01]  /*06b0*/  @!P0 IADD3 R24, PT, PT, R15, 0x1, RZ ;  /* 0x000000010f188810 */ /* 0x000fe20007ffe0ff */
[----:B------:R-:W-:-:S03]  /*06c0*/  @!P0 IMAD.MOV.U32 R13, RZ, RZ, RZ ;  /* 0x000000ffff0d8224 */ /* 0x000fc600078e00ff */
[----:B------:R-:W-:-:S13]  /*06d0*/  ISETP.NE.AND P2, PT, R14, RZ, !P0 ;  /* 0x000000ff0e00720c */ /* 0x000fda0004745270 */
[----:B------:R-:W-:-:S04]  /*06e0*/  @P2 IMAD.MOV R24, RZ, RZ, R15 ;  /* 0x000000ffff182224 */ /* 0x000fc800078e020f */
[----:B------:R-:W-:-:S07]  /*06f0*/  @!P0 IMAD.MOV.U32 R15, RZ, RZ, R24 ;  /* 0x000000ffff0f8224 */ /* 0x000fce00078e0018 */
.L_x_17:
[----:B------:R-:W-:Y:S05]  /*0700*/  BSYNC.RECONVERGENT B1 ;  /* 0x0000000000017941 */ /* 0x000fea0003800200 */
.L_x_16:
[----:B------:R-:W-:Y:S01]  /*0710*/  IMAD.WIDE.U32 R36, R14, -0x326172a9, RZ ;  /* 0xcd9e8d570e247825 */ /* 0x000fe200078e00ff */
[----:B------:R-:W-:Y:S01]  /*0720*/  LOP3.LUT R24, R15, R39, R21, 0x96, !PT ;  /* 0x000000270f187212 */ /* 0x000fe200078e9615 */
[----:B------:R-:W-:Y:S01]  /*0730*/  BSSY.RECONVERGENT B1, `(.L_x_18) ;  /* 0x0000043000017945 */ /* 0x000fe20003800200 */
[----:B------:R-:W-:Y:S01]  /*0740*/  ISETP.NE.AND P0, PT, R22, 0x1, PT ;  /* 0x000000011600780c */ /* 0x000fe20003f05270 */
[----:B------:R-:W-:Y:S01]  /*0750*/  VIADD R56, R21, 0x96a522ad ;  /* 0x96a522ad15387836 */ /* 0x000fe20000000000 */
[----:B------:R-:W-:Y:S01]  /*0760*/  LOP3.LUT R40, R13, R20, R37, 0x96, !PT ;  /* 0x000000140d287212 */ /* 0x000fe200078e9625 */
[----:B------:R-:W-:-:S04]  /*0770*/  IMAD.WIDE.U32 R24, R24, -0x326172a9, RZ ;  /* 0xcd9e8d5718187825 */ /* 0x000fc800078e00ff */
[----:B------:R-:W-:Y:S01]  /*0780*/  IMAD.WIDE.U32 R40, R40, -0x2daee0ad, RZ ;  /* 0xd2511f5328287825 */ /* 0x000fe200078e00ff */
[----:B------:R-:W-:-:S03]  /*0790*/  LOP3.LUT R39, R25, R36, R52, 0x96, !PT ;  /* 0x0000002419277212 */ /* 0x000fc600078e9634 */
[----:B------:R-:W-:Y:S01]  /*07a0*/  VIADD R25, R21, 0x76cf5d0a ;  /* 0x76cf5d0a15197836 */ /* 0x000fe20000000000 */
[----:B------:R-:W-:Y:S01]  /*07b0*/  LOP3.LUT R36, R41, R38, R51, 0x96, !PT ;  /* 0x0000002629247212 */ /* 0x000fe200078e9633 */
[----:B------:R-:W-:-:S04]  /*07c0*/  IMAD.WIDE.U32 R38, R39, -0x2daee0ad, RZ ;  /* 0xd2511f5327267825 */ /* 0x000fc800078e00ff */
[----:B------:R-:W-:Y:S01]  /*07d0*/  IMAD.WIDE.U32 R36, R36, -0x326172a9, RZ ;  /* 0xcd9e8d5724247825 */ /* 0x000fe200078e00ff */
[----:B------:R-:W-:Y:S02]  /*07e0*/  LOP3.LUT R25, R39, R40, R25, 0x96, !PT ;  /* 0x0000002827197212 */ /* 0x000fe400078e9619 */
[----:B------:R-:W-:Y:S01]  /*07f0*/  IADD3 R39, PT, PT, R21, 0x32370b8f, RZ ;  /* 0x32370b8f15277810 */ /* 0x000fe20007ffe0ff */
[----:B------:R-:W-:Y:S01]  /*0800*/  IMAD.MOV.U32 R28, RZ, RZ, R18 ;  /* 0x000000ffff1c7224 */ /* 0x000fe200078e0012 */
[----:B------:R-:W-:Y:S01]  /*0810*/  LOP3.LUT R40, R37, R24, R50, 0x96, !PT ;  /* 0x0000001825287212 */ /* 0x000fe200078e9632 */
[----:B------:R-:W-:Y:S02]  /*0820*/  VIADD R37, R20, 0xdaa66d2b ;  /* 0xdaa66d2b14257836 */ /* 0x000fe40000000000 */
[----:B------:R-:W-:-:S04]  /*0830*/  IMAD.WIDE.U32 R24, R25, -0x326172a9, RZ ;  /* 0xcd9e8d5719187825 */ /* 0x000fc800078e00ff */
[----:B------:R-:W-:Y:S01]  /*0840*/  IMAD.WIDE.U32 R40, R40, -0x2daee0ad, RZ ;  /* 0xd2511f5328287825 */ /* 0x000fe200078e00ff */
[----:B------:R-:W-:-:S03]  /*0850*/  LOP3.LUT R37, R25, R36, R37, 0x96, !PT ;  /* 0x0000002419257212 */ /* 0x000fc600078e9625 */
[----:B------:R-:W-:Y:S01]  /*0860*/  VIADD R25, R20, 0x78dde6e4 ;  /* 0x78dde6e414197836 */ /* 0x000fe20000000000 */
[----:B------:R-:W-:Y:S01]  /*0870*/  LOP3.LUT R36, R41, R38, R39, 0x96, !PT ;  /* 0x0000002629247212 */ /* 0x000fe200078e9627 */
[----:B------:R-:W-:-:S04]  /*0880*/  IMAD.WIDE.U32 R38, R37, -0x2daee0ad, RZ ;  /* 0xd2511f5325267825 */ /* 0x000fc800078e00ff */
[----:B------:R-:W-:Y:S01]  /*0890*/  IMAD.WIDE.U32 R36, R36, -0x326172a9, RZ ;  /* 0xcd9e8d5724247825 */ /* 0x000fe200078e00ff */
[----:B------:R-:W-:-:S04]  /*08a0*/  LOP3.LUT R41, R39, R40, R11, 0x96, !PT ;  /* 0x0000002827297212 */ /* 0x000fc800078e960b */
[----:B------:R-:W-:Y:S01]  /*08b0*/  LOP3.LUT R40, R37, R24, R25, 0x96, !PT ;  /* 0x0000001825287212 */ /* 0x000fe200078e9619 */
[----:B------:R-:W-:-:S04]  /*08c0*/  IMAD.WIDE.U32 R24, R41, -0x326172a9, RZ ;  /* 0xcd9e8d5729187825 */ /* 0x000fc800078e00ff */
[----:B------:R-:W-:Y:S01]  /*08d0*/  IMAD.WIDE.U32 R40, R40, -0x2daee0ad, RZ ;  /* 0xd2511f5328287825 */ /* 0x000fe200078e00ff */
[----:B------:R-:W-:-:S04]  /*08e0*/  LOP3.LUT R39, R25, R36, R10, 0x96, !PT ;  /* 0x0000002419277212 */ /* 0x000fc800078e960a */
[----:B------:R-:W-:Y:S01]  /*08f0*/  LOP3.LUT R36, R41, R38, R9, 0x96, !PT ;  /* 0x0000002629247212 */ /* 0x000fe200078e9609 */
[----:B------:R-:W-:Y:S01]  /*0900*/  IMAD.WIDE.U32 R38, R39, -0x2daee0ad, RZ ;  /* 0xd2511f5327267825 */ /* 0x000fe200078e00ff */
[----:B------:R-:W-:-:S03]  /*0910*/  MOV R41, R19 ;  /* 0x0000001300297202 */ /* 0x000fc60000000f00 */
[----:B------:R-:W-:Y:S01]  /*0920*/  IMAD.WIDE.U32 R36, R36, -0x326172a9, RZ ;  /* 0xcd9e8d5724247825 */ /* 0x000fe200078e00ff */
[----:B------:R-:W-:-:S04]  /*0930*/  LOP3.LUT R54, R39, R40, R7, 0x96, !PT ;  /* 0x0000002827367212 */ /* 0x000fc800078e9607 */
[----:B------:R-:W-:Y:S01]  /*0940*/  LOP3.LUT R24, R37, R24, R8, 0x96, !PT ;  /* 0x0000001825187212 */ /* 0x000fe200078e9608 */
[----:B------:R-:W-:-:S04]  /*0950*/  IMAD.WIDE.U32 R54, R54, -0x326172a9, RZ ;  /* 0xcd9e8d5736367825 */ /* 0x000fc800078e00ff */
[----:B------:R-:W-:Y:S01]  /*0960*/  IMAD.WIDE.U32 R24, R24, -0x2daee0ad, RZ ;  /* 0xd2511f5318187825 */ /* 0x000fe200078e00ff */
[----:B------:R-:W-:-:S04]  /*0970*/  LOP3.LUT R36, R55, R36, R6, 0x96, !PT ;  /* 0x0000002437247212 */ /* 0x000fc800078e9606 */
[----:B------:R-:W-:Y:S01]  /*0980*/  LOP3.LUT R38, R25, R38, R5, 0x96, !PT ;  /* 0x0000002619267212 */ /* 0x000fe200078e9605 */
[----:B------:R-:W-:Y:S02]  /*0990*/  VIADD R25, R21, 0xdb3d7428 ;  /* 0xdb3d742815197836 */ /* 0x000fe40000000000 */
[----:B------:R-:W-:-:S04]  /*09a0*/  IMAD.WIDE.U32 R36, R36, -0x2daee0ad, RZ ;  /* 0xd2511f5324247825 */ /* 0x000fc800078e00ff */
[----:B------:R-:W-:Y:S01]  /*09b0*/  IMAD.WIDE.U32 R38, R38, -0x326172a9, RZ ;  /* 0xcd9e8d5726267825 */ /* 0x000fe200078e00ff */
[----:B------:R-:W-:-:S04]  /*09c0*/  LOP3.LUT R25, R37, R24, R25, 0x96, !PT ;  /* 0x0000001825197212 */ /* 0x000fc800078e9619 */
[----:B------:R-:W-:Y:S01]  /*09d0*/  LOP3.LUT R54, R39, R54, R4, 0x96, !PT ;  /* 0x0000003627367212 */ /* 0x000fe200078e9604 */
[----:B------:R-:W-:-:S04]  /*09e0*/  IMAD.WIDE.U32 R24, R25, -0x326172a9, RZ ;  /* 0xcd9e8d5719187825 */ /* 0x000fc800078e00ff */
[----:B------:R-:W-:Y:S01]  /*09f0*/  IMAD.HI.U32 R37, R54, -0x2daee0ad, RZ ;  /* 0xd2511f5336257827 */ /* 0x000fe200078e00ff */
[----:B------:R-:W-:-:S04]  /*0a00*/  LOP3.LUT R55, R25, R38, R3, 0x96, !PT ;  /* 0x0000002619377212 */ /* 0x000fc800078e9603 */
[----:B------:R-:W-:Y:S01]  /*0a10*/  LOP3.LUT R56, R37, R36, R56, 0x96, !PT ;  /* 0x0000002425387212 */ /* 0x000fe200078e9638 */
[----:B------:R-:W-:Y:S02]  /*0a20*/  IMAD.MOV.U32 R37, RZ, RZ, R17 ;  /* 0x000000ffff257224 */ /* 0x000fe400078e0011 */
[----:B------:R-:W-:Y:S01]  /*0a30*/  IMAD.MOV.U32 R36, RZ, RZ, R55 ;  /* 0x000000ffff247224 */ /* 0x000fe200078e0037 */
[----:B------:R-:W-:Y:S06]  /*0a40*/  @!P0 BRA `(.L_x_19) ;  /* 0x0000000000448947 */ /* 0x000fec0003800000 */
[----:B------:R-:W-:-:S13]  /*0a50*/  ISETP.NE.AND P0, PT, R22, 0x3, PT ;  /* 0x000000031600780c */ /* 0x000fda0003f05270 */
[----:B------:R-:W-:Y:S05]  /*0a60*/  @!P0 BRA `(.L_x_20) ;  /* 0x00000000002c8947 */ /* 0x000fea0003800000 */
[----:B------:R-:W-:Y:S01]  /*0a70*/  ISETP.NE.AND P0, PT, R22, 0x2, PT ;  /* 0x000000021600780c */ /* 0x000fe20003f05270 */
[----:B------:R-:W-:Y:S02]  /*0a80*/  IMAD.MOV.U32 R37, RZ, RZ, R16 ;  /* 0x000000ffff257224 */ /* 0x000fe400078e0010 */
[----:B------:R-:W-:Y:S02]  /*0a90*/  IMAD.MOV.U32 R28, RZ, RZ, R17 ;  /* 0x000000ffff1c7224 */ /* 0x000fe400078e0011 */
[----:B------:R-:W-:Y:S02]  /*0aa0*/  IMAD.MOV.U32 R41, RZ, RZ, R18 ;  /* 0x000000ffff297224 */ /* 0x000fe400078e0012 */
[----:B------:R-:W-:-:S06]  /*0ab0*/  IMAD.MOV.U32 R36, RZ, RZ, R19 ;  /* 0x000000ffff247224 */ /* 0x000fcc00078e0013 */
[----:B------:R-:W-:Y:S05]  /*0ac0*/  @P0 BRA `(.L_x_19) ;  /* 0x0000000000240947 */ /* 0x000fea0003800000 */
[----:B------:R-:W-:Y:S01]  /*0ad0*/  MOV R37, R18 ;  /* 0x0000001200257202 */ /* 0x000fe20000000f00 */
[----:B------:R-:W-:Y:S02]  /*0ae0*/  IMAD.MOV.U32 R28, RZ, RZ, R19 ;  /* 0x000000ffff1c7224 */ /* 0x000fe400078e0013 */
[----:B------:R-:W-:Y:S02]  /*0af0*/  IMAD.MOV.U32 R41, RZ, RZ, R55 ;  /* 0x000000ffff297224 */ /* 0x000fe400078e0037 */
[----:B------:R-:W-:Y:S01]  /*0b00*/  IMAD.MOV.U32 R36, RZ, RZ, R24 ;  /* 0x000000ffff247224 */ /* 0x000fe200078e0018 */
[----:B------:R-:W-:Y:S06]  /*0b10*/  BRA `(.L_x_19) ;  /* 0x0000000000107947 */ /* 0x000fec0003800000 */
.L_x_20:
[----:B------:R-:W-:Y:S01]  /*0b20*/  IMAD.MOV.U32 R37, RZ, RZ, R19 ;  /* 0x000000ffff257224 */ /* 0x000fe200078e0013 */
[----:B------:R-:W-:Y:S01]  /*0b30*/  MOV R41, R24 ;  /* 0x0000001800297202 */ /* 0x000fe20000000f00 */
[----:B------:R-:W-:Y:S02]  /*0b40*/  IMAD.MOV.U32 R28, RZ, RZ, R55 ;  /* 0x000000ffff1c7224 */ /* 0x000fe400078e0037 */
[----:B------:R-:W-:-:S07]  /*0b50*/  IMAD.MOV.U32 R36, RZ, RZ, R56 ;  /* 0x000000ffff247224 */ /* 0x000fce00078e0038 */
.L_x_19:
[----:B------:R-:W-:Y:S05]  /*0b60*/  BSYNC.RECONVERGENT B1 ;  /* 0x0000000000017941 */ /* 0x000fea0003800200 */
.L_x_18:
[----:B------:R-:W-:Y:S01]  /*0b70*/  IMAD.WIDE.U32 R38, R28, 0x200000, RZ ;  /* 0x002000001c267825 */ /* 0x000fe200078e00ff */
[----:B------:R-:W-:Y:S03]  /*0b80*/  BSSY.RECONVERGENT B1, `(.L_x_21) ;  /* 0x0000062000017945 */ /* 0x000fe60003800200 */
[----:B------:R-:W-:Y:S01]  /*0b90*/  IMAD.MOV.U32 R18, RZ, RZ, 0x0 ;  /* 0x00000000ff127424 */ /* 0x000fe200078e00ff */
[----:B------:R-:W-:Y:S01]  /*0ba0*/  LOP3.LUT R38, R38, R37, RZ, 0x3c, !PT ;  /* 0x0000002526267212 */ /* 0x000fe200078e3cff */
[----:B------:R-:W-:Y:S02]  /*0bb0*/  IMAD.MOV.U32 R19, RZ, RZ, 0x3ca00000 ;  /* 0x3ca00000ff137424 */ /* 0x000fe400078e00ff */
[----:B------:R-:W-:Y:S01]  /*0bc0*/  IMAD.WIDE.U32 R36, R36, 0x200000, RZ ;  /* 0x0020000024247825 */ /* 0x000fe200078e00ff */
[----:B------:R-:W0:Y:S02]  /*0bd0*/  I2F.F64.U64 R48, R38 ;  /* 0x0000002600307312 */ /* 0x000e240000301800 */
[----:B------:R-:W-:-:S06]  /*0be0*/  LOP3.LUT R36, R36, R41, RZ, 0x3c, !PT ;  /* 0x0000002924247212 */ /* 0x000fcc00078e3cff */
[----:B------:R-:W1:Y:S01]  /*0bf0*/  I2F.F64.U64 R16, R36 ;  /* 0x0000002400107312 */ /* 0x000e620000301800 */
[----:B0-----:R-:W-:Y:S02]  /*0c00*/  DFMA R48, R48, R18, 5.5511151231257827021e-17 ;  /* 0x3c9000003030742b */ /* 0x001fe40000000012 */
[----:B-1----:R-:W-:-:S08]  /*0c10*/  DFMA R18, R16, 2.2204460492503130808e-16, R18 ;  /* 0x3cb000001012782b */ /* 0x002fd00000000012 */
[----:B------:R-:W-:Y:S01]  /*0c20*/  ISETP.GT.AND P2, PT, R49, 0xfffff, PT ;  /* 0x000fffff3100780c */ /* 0x000fe20003f44270 */
[----:B------:R-:W-:Y:S02]  /*0c30*/  IMAD.MOV.U32 R40, RZ, RZ, R48 ;  /* 0x000000ffff287224 */ /* 0x000fe400078e0030 */
[----:B------:R-:W-:Y:S01]  /*0c40*/  IMAD.MOV.U32 R41, RZ, RZ, R49 ;  /* 0x000000ffff297224 */ /* 0x000fe200078e0031 */
[----:B------:R-:W-:Y:S01]  /*0c50*/  DMUL R16, RZ, R18 ;  /* 0x00000012ff107228 */ /* 0x000fe20000000000 */
[----:B------:R-:W-:-:S08]  /*0c60*/  IMAD.SHL.U32 R38, R19, 0x2, RZ ;  /* 0x0000000213267824 */ /* 0x000fd000078e00ff */
[----:B------:R-:W-:Y:S01]  /*0c70*/  @!P2 DMUL R40, R40, 1.80143985094819840000e+16 ;  /* 0x435000002828a828 */ /* 0x000fe20000000000 */
[----:B------:R-:W-:-:S04]  /*0c80*/  ISETP.GT.U32.AND P3, PT, R38, -0x79800000, PT ;  /* 0x868000002600780c */ /* 0x000fc80003f64070 */
[----:B------:R-:W-:Y:S02]  /*0c90*/  FSEL R37, R17, R19, P3 ;  /* 0x0000001311257208 */ /* 0x000fe40001800000 */
[----:B------:R-:W-:-:S03]  /*0ca0*/  FSEL R18, R16, R18, P3 ;  /* 0x0000001210127208 */ /* 0x000fc60001800000 */
[----:B------:R-:W-:Y:S01]  /*0cb0*/  @!P2 MOV R49, R41 ;  /* 0x000000290031a202 */ /* 0x000fe20000000f00 */
[----:B------:R-:W-:Y:S02]  /*0cc0*/  VIADD R19, R37, 0x100000 ;  /* 0x0010000025137836 */ /* 0x000fe40000000000 */
[----:B------:R-:W-:Y:S02]  /*0cd0*/  IMAD.MOV.U32 R36, RZ, RZ, R18 ;  /* 0x000000ffff247224 */ /* 0x000fe400078e0012 */
[----:B------:R-:W-:Y:S01]  /*0ce0*/  VIADD R28, R49, 0xffffffff ;  /* 0xffffffff311c7836 */ /* 0x000fe20000000000 */
[----:B------:R-:W0:Y:S01]  /*0cf0*/  FRND.F64 R38, R18 ;  /* 0x0000001200267313 */ /* 0x000e220000301800 */
[----:B------:R-:W-:-:S03]  /*0d00*/  @!P2 IMAD.MOV.U32 R48, RZ, RZ, R40 ;  /* 0x000000ffff30a224 */ /* 0x000fc600078e0028 */
[----:B------:R-:W-:Y:S02]  /*0d10*/  ISETP.GE.U32.AND P0, PT, R28, 0x7fefffff, PT ;  /* 0x7fefffff1c00780c */ /* 0x000fe40003f06070 */
[----:B------:R-:W-:Y:S01]  /*0d20*/  MOV R28, 0xfffffc01 ;  /* 0xfffffc01001c7802 */ /* 0x000fe20000000f00 */
[----:B------:R-:W-:Y:S01]  /*0d30*/  @!P2 IMAD.MOV.U32 R28, RZ, RZ, -0x435 ;  /* 0xfffffbcbff1ca424 */ /* 0x000fe200078e00ff */
[----:B0-----:R-:W-:-:S09]  /*0d40*/  DFMA R38, R38, -0.5, R36 ;  /* 0xbfe000002626782b */ /* 0x001fd20000000024 */
[----:B------:R-:W-:Y:S01]  /*0d50*/  @P0 IMAD.MOV.U32 R16, RZ, RZ, 0x0 ;  /* 0x00000000ff100424 */ /* 0x000fe200078e00ff */
[----:B------:R-:W-:Y:S01]  /*0d60*/  @P0 LOP3.LUT P3, RZ, R41, 0x7fffffff, RZ, 0xc0, !PT ;  /* 0x7fffffff29ff0812 */ /* 0x000fe2000786c0ff */
[----:B------:R-:W-:-:S06]  /*0d70*/  @P0 IMAD.MOV.U32 R17, RZ, RZ, 0x7ff00000 ;  /* 0x7ff00000ff110424 */ /* 0x000fcc00078e00ff */
[----:B------:R-:W-:-:S10]  /*0d80*/  @P0 DFMA R16, R40, R16, +INF ;  /* 0x7ff000002810042b */ /* 0x000fd40000000010 */
[----:B------:R-:W-:Y:S02]  /*0d90*/  @P0 FSEL R16, R16, RZ, P3 ;  /* 0x000000ff10100208 */ /* 0x000fe40001800000 */
[----:B------:R-:W-:Y:S01]  /*0da0*/  @P0 FSEL R17, R17, -QNAN , P3 ;  /* 0xfff0000011110808 */ /* 0x000fe20001800000 */
[----:B------:R-:W-:Y:S06]  /*0db0*/  @P0 BRA `(.L_x_22) ;  /* 0x0000000000f80947 */ /* 0x000fec0003800000 */
[C---:B------:R-:W-:Y:S01]  /*0dc0*/  LOP3.LUT R16, R49.reuse, 0xfffff, RZ, 0xc0, !PT ;  /* 0x000fffff31107812 */ /* 0x040fe200078ec0ff */
[----:B------:R-:W-:Y:S01]  /*0dd0*/  IMAD.MOV.U32 R40, RZ, RZ, RZ ;  /* 0x000000ffff287224 */ /* 0x000fe200078e00ff */
[----:B------:R-:W-:Y:S01]  /*0de0*/  UMOV UR8, 0x3ae80f1e ;  /* 0x3ae80f1e00087882 */ /* 0x000fe20000000000 */
[----:B------:R-:W-:Y:S01]  /*0df0*/  UMOV UR9, 0x3eb1380b ;  /* 0x3eb1380b00097882 */ /* 0x000fe20000000000 */
[----:B------:R-:W-:Y:S01]  /*0e00*/  LOP3.LUT R17, R16, 0x3ff00000, RZ, 0xfc, !PT ;  /* 0x3ff0000010117812 */ /* 0x000fe200078efcff */
[----:B------:R-:W-:Y:S01]  /*0e10*/  IMAD.MOV.U32 R16, RZ, RZ, R48 ;  /* 0x000000ffff107224 */ /* 0x000fe200078e0030 */
[----:B------:R-:W-:Y:S02]  /*0e20*/  LEA.HI R28, R49, R28, RZ, 0xc ;  /* 0x0000001c311c7211 */ /* 0x000fe400078f60ff */
[----:B------:R-:W-:-:S13]  /*0e30*/  ISETP.GE.U32.AND P0, PT, R17, 0x3ff6a09f, PT ;  /* 0x3ff6a09f1100780c */ /* 0x000fda0003f06070 */
[----:B------:R-:W-:Y:S02]  /*0e40*/  @P0 VIADD R41, R17, 0xfff00000 ;  /* 0xfff0000011290836 */ /* 0x000fe40000000000 */
[----:B------:R-:W-:-:S03]  /*0e50*/  @P0 VIADD R28, R28, 0x1 ;  /* 0x000000011c1c0836 */ /* 0x000fc60000000000 */
[----:B------:R-:W-:-:S06]  /*0e60*/  @P0 MOV R17, R41 ;  /* 0x0000002900110202 */ /* 0x000fcc0000000f00 */
[C---:B------:R-:W-:Y:S02]  /*0e70*/  DADD R42, R16.reuse, 1 ;  /* 0x3ff00000102a7429 */ /* 0x040fe40000000000 */
[----:B------:R-:W-:-:S04]  /*0e80*/  DADD R16, R16, -1 ;  /* 0xbff0000010107429 */ /* 0x000fc80000000000 */
[----:B------:R-:W0:Y:S02]  /*0e90*/  MUFU.RCP64H R41, R43 ;  /* 0x0000002b00297308 */ /* 0x000e240000001800 */
[----:B0-----:R-:W-:-:S08]  /*0ea0*/  DFMA R46, -R42, R40, 1 ;  /* 0x3ff000002a2e742b */ /* 0x001fd00000000128 */
[----:B------:R-:W-:-:S08]  /*0eb0*/  DFMA R46, R46, R46, R46 ;  /* 0x0000002e2e2e722b */ /* 0x000fd0000000002e */
[----:B------:R-:W-:-:S08]  /*0ec0*/  DFMA R46, R40, R46, R40 ;  /* 0x0000002e282e722b */ /* 0x000fd00000000028 */
[----:B------:R-:W-:-:S08]  /*0ed0*/  DMUL R44, R16, R46 ;  /* 0x0000002e102c7228 */ /* 0x000fd00000000000 */
[----:B------:R-:W-:-:S08]  /*0ee0*/  DFMA R44, R16, R46, R44 ;  /* 0x0000002e102c722b */ /* 0x000fd0000000002c */
[----:B------:R-:W-:Y:S02]  /*0ef0*/  DADD R40, R16, -R44 ;  /* 0x0000000010287229 */ /* 0x000fe4000000082c */
[----:B------:R-:W-:-:S06]  /*0f00*/  DMUL R42, R44, R44 ;  /* 0x0000002c2c2a7228 */ /* 0x000fcc0000000000 */
[----:B------:R-:W-:-:S08]  /*0f10*/  DADD R40, R40, R40 ;  /* 0x0000000028287229 */ /* 0x000fd00000000028 */
[----:B------:R-:W-:Y:S01]  /*0f20*/  DFMA R40, R16, -R44, R40 ;  /* 0x8000002c1028722b */ /* 0x000fe20000000028 */
[----:B------:R-:W-:Y:S02]  /*0f30*/  IMAD.MOV.U32 R16, RZ, RZ, -0x748574fc ;  /* 0x8b7a8b04ff107424 */ /* 0x000fe400078e00ff */
[----:B------:R-:W-:-:S05]  /*0f40*/  IMAD.MOV.U32 R17, RZ, RZ, 0x3ed0ee25 ;  /* 0x3ed0ee25ff117424 */ /* 0x000fca00078e00ff */
[----:B------:R-:W-:Y:S02]  /*0f50*/  DMUL R40, R46, R40 ;  /* 0x000000282e287228 */ /* 0x000fe40000000000 */
[----:B------:R-:W-:Y:S01]  /*0f60*/  DFMA R16, R42, UR8, R16 ;  /* 0x000000082a107c2b */ /* 0x000fe20008000010 */
[----:B------:R-:W-:Y:S01]  /*0f70*/  UMOV UR8, 0x9f02676f ;  /* 0x9f02676f00087882 */ /* 0x000fe20000000000 */
[----:B------:R-:W-:-:S06]  /*0f80*/  UMOV UR9, 0x3ef3b266 ;  /* 0x3ef3b26600097882 */ /* 0x000fcc0000000000 */
[----:B------:R-:W-:Y:S01]  /*0f90*/  DFMA R16, R42, R16, UR8 ;  /* 0x000000082a107e2b */ /* 0x000fe20008000010 */
        /* <DEDUP_REMOVED lines=13> */
[----:B------:R-:W-:Y:S01]  /*1070*/  LOP3.LUT R16, R28, 0x80000000, RZ, 0x3c, !PT ;  /* 0x800000001c107812 */ /* 0x000fe200078e3cff */
[----:B------:R-:W-:Y:S01]  /*1080*/  IMAD.MOV.U32 R17, RZ, RZ, 0x43300000 ;  /* 0x43300000ff117424 */ /* 0x000fe200078e00ff */
[----:B------:R-:W-:-:S04]  /*1090*/  UMOV UR9, 0x3fb55555 ;  /* 0x3fb5555500097882 */ /* 0x000fc80000000000 */
[----:B------:R-:W-:Y:S01]  /*10a0*/  DFMA R48, R42, R48, UR8 ;  /* 0x000000082a307e2b */ /* 0x000fe20008000030 */
[----:B------:R-:W-:Y:S01]  /*10b0*/  UMOV UR8, 0x80000000 ;  /* 0x8000000000087882 */ /* 0x000fe20000000000 */
[----:B------:R-:W-:Y:S02]  /*10c0*/  UMOV UR9, 0x43300000 ;  /* 0x4330000000097882 */ /* 0x000fe40000000000 */
[----:B------:R-:W-:Y:S01]  /*10d0*/  DADD R16, R16, -UR8 ;  /* 0x8000000810107e29 */ /* 0x000fe20008000000 */
[----:B------:R-:W-:Y:S01]  /*10e0*/  UMOV UR8, 0xfefa39ef ;  /* 0xfefa39ef00087882 */ /* 0x000fe20000000000 */
[----:B------:R-:W-:Y:S02]  /*10f0*/  UMOV UR9, 0x3fe62e42 ;  /* 0x3fe62e4200097882 */ /* 0x000fe40000000000 */
[----:B------:R-:W-:-:S04]  /*1100*/  DMUL R48, R42, R48 ;  /* 0x000000302a307228 */ /* 0x000fc80000000000 */
[----:B------:R-:W-:-:S04]  /*1110*/  DFMA R46, R16, UR8, R44 ;  /* 0x00000008102e7c2b */ /* 0x000fc8000800002c */
[----:B------:R-:W-:-:S04]  /*1120*/  DFMA R40, R44, R48, R40 ;  /* 0x000000302c28722b */ /* 0x000fc80000000028 */
[----:B------:R-:W-:Y:S01]  /*1130*/  DFMA R42, R16, -UR8, R46 ;  /* 0x80000008102a7c2b */ /* 0x000fe2000800002e */
[----:B------:R-:W-:Y:S01]  /*1140*/  UMOV UR8, 0x3b39803f ;  /* 0x3b39803f00087882 */ /* 0x000fe20000000000 */
[----:B------:R-:W-:-:S06]  /*1150*/  UMOV UR9, 0x3c7abc9e ;  /* 0x3c7abc9e00097882 */ /* 0x000fcc0000000000 */
[----:B------:R-:W-:-:S08]  /*1160*/  DADD R42, -R44, R42 ;  /* 0x000000002c2a7229 */ /* 0x000fd0000000012a */
[----:B------:R-:W-:-:S08]  /*1170*/  DADD R40, R40, -R42 ;  /* 0x0000000028287229 */ /* 0x000fd0000000082a */
[----:B------:R-:W-:-:S08]  /*1180*/  DFMA R16, R16, UR8, R40 ;  /* 0x0000000810107c2b */ /* 0x000fd00008000028 */
[----:B------:R-:W-:-:S11]  /*1190*/  DADD R16, R46, R16 ;  /* 0x000000002e107229 */ /* 0x000fd60000000010 */
.L_x_22:
[----:B------:R-:W-:Y:S05]  /*11a0*/  BSYNC.RECONVERGENT B1 ;  /* 0x0000000000017941 */ /* 0x000fea0003800200 */
.L_x_21:
[----:B------:R-:W-:Y:S01]  /*11b0*/  UMOV UR8, 0x33145c07 ;  /* 0x33145c0700087882 */ /* 0x000fe20000000000 */
[----:B------:R-:W-:Y:S01]  /*11c0*/  UMOV UR9, 0x3ca1a626 ;  /* 0x3ca1a62600097882 */ /* 0x000fe20000000000 */
[----:B------:R-:W-:Y:S01]  /*11d0*/  MOV R44, 0xc1ef8528 ;  /* 0xc1ef8528002c7802 */ /* 0x000fe20000000f00 */
[C---:B------:R-:W-:Y:S01]  /*11e0*/  DMUL R46, R38.reuse, UR8 ;  /* 0x00000008262e7c28 */ /* 0x040fe20008000000 */
[----:B------:R-:W-:Y:S01]  /*11f0*/  UMOV UR8, 0x54442d18 ;  /* 0x54442d1800087882 */ /* 0x000fe20000000000 */
[----:B------:R-:W-:Y:S01]  /*1200*/  UMOV UR9, 0x400921fb ;  /* 0x400921fb00097882 */ /* 0x000fe20000000000 */
[----:B------:R-:W-:Y:S01]  /*1210*/  IMAD.MOV.U32 R45, RZ, RZ, 0x3e21eea7 ;  /* 0x3e21eea7ff2d7424 */ /* 0x000fe200078e00ff */
[----:B------:R-:W-:Y:S01]  /*1220*/  UMOV UR10, 0xf9785eba ;  /* 0xf9785eba000a7882 */ /* 0x000fe20000000000 */
[----:B------:R-:W-:Y:S01]  /*1230*/  IMAD.MOV.U32 R42, RZ, RZ, 0x2cb0d246 ;  /* 0x2cb0d246ff2a7424 */ /* 0x000fe200078e00ff */
[----:B------:R-:W-:Y:S01]  /*1240*/  UMOV UR11, 0x3de5db65 ;  /* 0x3de5db65000b7882 */ /* 0x000fe20000000000 */
[----:B------:R-:W-:Y:S01]  /*1250*/  IMAD.MOV.U32 R43, RZ, RZ, 0x3e5ae5f1 ;  /* 0x3e5ae5f1ff2b7424 */ /* 0x000fe200078e00ff */
[----:B------:R-:W-:Y:S01]  /*1260*/  DFMA R46, R38, UR8, R46 ;  /* 0x00000008262e7c2b */ /* 0x000fe2000800002e */
[----:B------:R-:W-:Y:S01]  /*1270*/  UMOV UR8, 0x20fd8164 ;  /* 0x20fd816400087882 */ /* 0x000fe20000000000 */
[----:B------:R-:W-:Y:S01]  /*1280*/  UMOV UR9, 0x3da8ff83 ;  /* 0x3da8ff8300097882 */ /* 0x000fe20000000000 */
[----:B------:R-:W-:Y:S01]  /*1290*/  DMUL R16, R16, -2 ;  /* 0xc000000010107828 */ /* 0x000fe20000000000 */
[----:B------:R-:W0:Y:S01]  /*12a0*/  F2I.S64.F64 R18, R18 ;  /* 0x0000001200127311 */ /* 0x000e220000301900 */
[----:B------:R-:W-:Y:S01]  /*12b0*/  IMAD.MOV.U32 R48, RZ, RZ, 0x0 ;  /* 0x00000000ff307424 */ /* 0x000fe200078e00ff */
[----:B------:R-:W-:Y:S01]  /*12c0*/  MOV R49, 0x3fd80000 ;  /* 0x3fd8000000317802 */ /* 0x000fe20000000f00 */
[----:B------:R-:W-:Y:S01]  /*12d0*/  BSSY.RECONVERGENT B1, `(.L_x_23) ;  /* 0x0000043000017945 */ /* 0x000fe20003800200 */
[----:B------:R-:W-:-:S04]  /*12e0*/  DMUL R40, R46, R46 ;  /* 0x0000002e2e287228 */ /* 0x000fc80000000000 */
[----:B------:R-:W1:Y:S01]  /*12f0*/  MUFU.RSQ64H R39, R17 ;  /* 0x0000001100277308 */ /* 0x000e620000001c00 */
[----:B------:R-:W-:-:S03]  /*1300*/  VIADD R38, R17, 0xfcb00000 ;  /* 0xfcb0000011267836 */ /* 0x000fc60000000000 */
[C---:B------:R-:W-:Y:S01]  /*1310*/  DFMA R44, R40.reuse, -UR8, R44 ;  /* 0x80000008282c7c2b */ /* 0x040fe2000800002c */
[----:B------:R-:W-:Y:S01]  /*1320*/  UMOV UR8, 0x8e06e6d9 ;  /* 0x8e06e6d900087882 */ /* 0x000fe20000000000 */
[----:B------:R-:W-:Y:S01]  /*1330*/  UMOV UR9, 0x3e927e4f ;  /* 0x3e927e4f00097882 */ /* 0x000fe20000000000 */
[C---:B------:R-:W-:Y:S01]  /*1340*/  DFMA R42, R40.reuse, UR10, -R42 ;  /* 0x0000000a282a7c2b */ /* 0x040fe2000800082a */
[----:B------:R-:W-:Y:S01]  /*1350*/  UMOV UR10, 0x69ace392 ;  /* 0x69ace392000a7882 */ /* 0x000fe20000000000 */
[----:B------:R-:W-:Y:S01]  /*1360*/  UMOV UR11, 0x3ec71de3 ;  /* 0x3ec71de3000b7882 */ /* 0x000fe20000000000 */
[----:B0-----:R-:W-:Y:S02]  /*1370*/  LOP3.LUT R28, R18, 0x1, RZ, 0xc0, !PT ;  /* 0x00000001121c7812 */ /* 0x001fe400078ec0ff */
[C---:B------:R-:W-:Y:S01]  /*1380*/  DFMA R44, R40.reuse, R44, -UR8 ;  /* 0x80000008282c7e2b */ /* 0x040fe2000800002c */
[----:B------:R-:W-:Y:S01]  /*1390*/  UMOV UR8, 0x19ddbce9 ;  /* 0x19ddbce900087882 */ /* 0x000fe20000000000 */
[----:B------:R-:W-:Y:S01]  /*13a0*/  UMOV UR9, 0x3efa01a0 ;  /* 0x3efa01a000097882 */ /* 0x000fe20000000000 */
[----:B------:R-:W-:Y:S01]  /*13b0*/  DFMA R42, R40, R42, UR10 ;  /* 0x0000000a282a7e2b */ /* 0x000fe2000800002a */
[----:B------:R-:W-:Y:S01]  /*13c0*/  UMOV UR10, 0x19db62a1 ;  /* 0x19db62a1000a7882 */ /* 0x000fe20000000000 */
[----:B------:R-:W-:Y:S01]  /*13d0*/  UMOV UR11, 0x3f2a01a0 ;  /* 0x3f2a01a0000b7882 */ /* 0x000fe20000000000 */
[----:B------:R-:W-:-:S02]  /*13e0*/  ISETP.NE.U32.AND P0, PT, R28, 0x1, PT ;  /* 0x000000011c00780c */ /* 0x000fc40003f05070 */
[C---:B------:R-:W-:Y:S01]  /*13f0*/  DFMA R44, R40.reuse, R44, UR8 ;  /* 0x00000008282c7e2b */ /* 0x040fe2000800002c */
[----:B------:R-:W-:Y:S01]  /*1400*/  UMOV UR8, 0x16c15d47 ;  /* 0x16c15d4700087882 */ /* 0x000fe20000000000 */
[----:B------:R-:W-:Y:S01]  /*1410*/  UMOV UR9, 0x3f56c16c ;  /* 0x3f56c16c00097882 */ /* 0x000fe20000000000 */
[C---:B------:R-:W-:Y:S01]  /*1420*/  DFMA R42, R40.reuse, R42, -UR10 ;  /* 0x8000000a282a7e2b */ /* 0x040fe2000800002a */
[----:B------:R-:W-:Y:S01]  /*1430*/  UMOV UR10, 0x11110818 ;  /* 0x11110818000a7882 */ /* 0x000fe20000000000 */
[----:B------:R-:W-:Y:S01]  /*1440*/  UMOV UR11, 0x3f811111 ;  /* 0x3f811111000b7882 */ /* 0x000fe20000000000 */
[----:B------:R-:W-:Y:S02]  /*1450*/  LOP3.LUT P2, RZ, R18, 0x2, RZ, 0xc0, !PT ;  /* 0x0000000212ff7812 */ /* 0x000fe4000784c0ff */
[C---:B------:R-:W-:Y:S01]  /*1460*/  DFMA R44, R40.reuse, R44, -UR8 ;  /* 0x80000008282c7e2b */ /* 0x040fe2000800002c */
[----:B------:R-:W-:Y:S01]  /*1470*/  UMOV UR8, 0x55555551 ;  /* 0x5555555100087882 */ /* 0x000fe20000000000 */
[----:B------:R-:W-:Y:S01]  /*1480*/  UMOV UR9, 0x3fa55555 ;  /* 0x3fa5555500097882 */ /* 0x000fe20000000000 */
[----:B------:R-:W-:Y:S01]  /*1490*/  DFMA R42, R40, R42, UR10 ;  /* 0x0000000a282a7e2b */ /* 0x000fe2000800002a */
[----:B------:R-:W-:-:S04]  /*14a0*/  ISETP.NE.U32.AND.EX P0, PT, RZ, RZ, PT, P0 ;  /* 0x000000ffff00720c */ /* 0x000fc80003f05100 */
[C---:B------:R-:W-:Y:S01]  /*14b0*/  DFMA R44, R40.reuse, R44, UR8 ;  /* 0x00000008282c7e2b */ /* 0x040fe2000800002c */
[----:B------:R-:W-:Y:S01]  /*14c0*/  UMOV UR8, 0x55555554 ;  /* 0x5555555400087882 */ /* 0x000fe20000000000 */
[----:B------:R-:W-:Y:S02]  /*14d0*/  UMOV UR9, 0x3fc55555 ;  /* 0x3fc5555500097882 */ /* 0x000fe40000000000 */
[----:B------:R-:W-:-:S04]  /*14e0*/  DFMA R42, R40, R42, -UR8 ;  /* 0x80000008282a7e2b */ /* 0x000fc8000800002a */
[----:B------:R-:W-:-:S04]  /*14f0*/  DFMA R44, R40, R44, -0.5 ;  /* 0xbfe00000282c742b */ /* 0x000fc8000000002c */
[----:B------:R-:W-:-:S04]  /*1500*/  DFMA R42, R40, R42, RZ ;  /* 0x0000002a282a722b */ /* 0x000fc800000000ff */
[----:B------:R-:W-:Y:S02]  /*1510*/  DFMA R44, R40, R44, 1 ;  /* 0x3ff00000282c742b */ /* 0x000fe4000000002c */
[----:B-1----:R-:W-:Y:S02]  /*1520*/  DMUL R40, R38, R38 ;  /* 0x0000002626287228 */ /* 0x002fe40000000000 */
[----:B------:R-:W-:-:S06]  /*1530*/  DFMA R46, R46, R42, R46 ;  /* 0x0000002a2e2e722b */ /* 0x000fcc000000002e */
[----:B------:R-:W-:-:S04]  /*1540*/  DFMA R40, R16, -R40, 1 ;  /* 0x3ff000001028742b */ /* 0x000fc80000000828 */
[----:B------:R-:W-:Y:S02]  /*1550*/  LOP3.LUT R19, R47, 0x80000000, RZ, 0x3c, !PT ;  /* 0x800000002f137812 */ /* 0x000fe400078e3cff */
[----:B------:R-:W-:Y:S02]  /*1560*/  FSEL R58, R44, R46, !P0 ;  /* 0x0000002e2c3a7208 */ /* 0x000fe40004000000 */
[----:B------:R-:W-:Y:S01]  /*1570*/  DFMA R48, R40, R48, 0.5 ;  /* 0x3fe000002830742b */ /* 0x000fe20000000030 */
[----:B------:R-:W-:Y:S01]  /*1580*/  FSEL R59, R45, R47, !P0 ;  /* 0x0000002f2d3b7208 */ /* 0x000fe20004000000 */
[----:B------:R-:W-:Y:S01]  /*1590*/  DMUL R40, R38, R40 ;  /* 0x0000002826287228 */ /* 0x000fe20000000000 */
[----:B------:R-:W-:Y:S02]  /*15a0*/  FSEL R44, R46, R44, !P0 ;  /* 0x0000002c2e2c7208 */ /* 0x000fe40004000000 */
[----:B------:R-:W-:Y:S02]  /*15b0*/  FSEL R45, R19, R45, !P0 ;  /* 0x0000002d132d7208 */ /* 0x000fe40004000000 */
[----:B------:R-:W-:-:S02]  /*15c0*/  ISETP.GE.U32.AND P0, PT, R38, 0x7ca00000, PT ;  /* 0x7ca000002600780c */ /* 0x000fc40003f06070 */
[----:B------:R-:W-:Y:S01]  /*15d0*/  @P2 LOP3.LUT R19, R59, 0x80000000, RZ, 0x3c, !PT ;  /* 0x800000003b132812 */ /* 0x000fe200078e3cff */
[----:B------:R-:W-:Y:S01]  /*15e0*/  DFMA R40, R48, R40, R38 ;  /* 0x000000283028722b */ /* 0x000fe20000000026 */
[----:B------:R-:W-:-:S03]  /*15f0*/  @P2 LOP3.LUT R61, R45, 0x80000000, RZ, 0x3c, !PT ;  /* 0x800000002d3d2812 */ /* 0x000fc600078e3cff */
[----:B------:R-:W-:Y:S02]  /*1600*/  @P2 IMAD.MOV.U32 R59, RZ, RZ, R19 ;  /* 0x000000ffff3b2224 */ /* 0x000fe400078e0013 */
[----:B------:R-:W-:Y:S02]  /*1610*/  @P2 IMAD.MOV.U32 R45, RZ, RZ, R61 ;  /* 0x000000ffff2d2224 */ /* 0x000fe400078e003d */
[----:B------:R-:W-:Y:S02]  /*1620*/  DMUL R42, R16, R40 ;  /* 0x00000028102a7228 */ /* 0x000fe40000000000 */
[----:B------:R-:W-:Y:S02]  /*1630*/  VIADD R49, R41, 0xfff00000 ;  /* 0xfff0000029317836 */ /* 0x000fe40000000000 */
[----:B------:R-:W-:-:S04]  /*1640*/  IMAD.MOV.U32 R48, RZ, RZ, R40 ;  /* 0x000000ffff307224 */ /* 0x000fc800078e0028 */
[----:B------:R-:W-:-:S08]  /*1650*/  DFMA R46, R42, -R42, R16 ;  /* 0x8000002a2a2e722b */ /* 0x000fd00000000010 */
[----:B------:R-:W-:Y:S01]  /*1660*/  DFMA R18, R46, R48, R42 ;  /* 0x000000302e12722b */ /* 0x000fe2000000002a */
[----:B------:R-:W-:Y:S10]  /*1670*/  @!P0 BRA `(.L_x_24) ;  /* 0x0000000000208947 */ /* 0x000ff40003800000 */
[----:B------:R-:W-:Y:S01]  /*1680*/  IMAD.MOV.U32 R18, RZ, RZ, R40 ;  /* 0x000000ffff127224 */ /* 0x000fe200078e0028 */
[----:B------:R-:W-:Y:S01]  /*1690*/  MOV R40, R16 ;  /* 0x0000001000287202 */ /* 0x000fe20000000f00 */
[----:B------:R-:W-:Y:S01]  /*16a0*/  IMAD.MOV.U32 R41, RZ, RZ, R17 ;  /* 0x000000ffff297224 */ /* 0x000fe200078e0011 */
[----:B------:R-:W-:Y:S01]  /*16b0*/  MOV R28, 0x1700 ;  /* 0x00001700001c7802 */ /* 0x000fe20000000f00 */
[----:B------:R-:W-:Y:S02]  /*16c0*/  IMAD.MOV.U32 R16, RZ, RZ, R42 ;  /* 0x000000ffff107224 */ /* 0x000fe400078e002a */
[----:B------:R-:W-:Y:S02]  /*16d0*/  IMAD.MOV.U32 R17, RZ, RZ, R43 ;  /* 0x000000ffff117224 */ /* 0x000fe400078e002b */
[----:B------:R-:W-:-:S07]  /*16e0*/  IMAD.MOV.U32 R19, RZ, RZ, R49 ;  /* 0x000000ffff137224 */ /* 0x000fce00078e0031 */
[----:B------:R-:W-:Y:S05]  /*16f0*/  CALL.REL.NOINC `($__internal_2_$__cuda_sm20_dsqrt_rn_f64_mediumpath_v1) ;  /* 0x0000000c003c7944 */ /* 0x000fea0003c00000 */
.L_x_24:
[----:B------:R-:W-:Y:S05]  /*1700*/  BSYNC.RECONVERGENT B1 ;  /* 0x0000000000017941 */ /* 0x000fea0003800200 */
.L_x_23:
[----:B------:R-:W0:Y:S01]  /*1710*/  FRND.F64.TRUNC R38, R36 ;  /* 0x0000002400267313 */ /* 0x000e22000030d800 */
[----:B------:R-:W-:Y:S01]  /*1720*/  DMUL R16, RZ, R36 ;  /* 0x00000024ff107228 */ /* 0x000fe20000000000 */
[----:B------:R-:W-:Y:S01]  /*1730*/  MOV R28, 0x1 ;  /* 0x00000001001c7802 */ /* 0x000fe20000000f00 */
[----:B------:R-:W-:-:S08]  /*1740*/  DADD R44, RZ, R44 ;  /* 0x00000000ff2c7229 */ /* 0x000fd0000000002c */
[----:B------:R-:W-:Y:S02]  /*1750*/  DMUL R44, R44, R18 ;  /* 0x000000122c2c7228 */ /* 0x000fe40000000000 */
[----:B0-----:R-:W-:-:S06]  /*1760*/  DSETP.NEU.AND P0, PT, R36, R38, PT ;  /* 0x000000262400722a */ /* 0x001fcc0003f0d000 */
[----:B------:R-:W-:Y:S01]  /*1770*/  FSEL R38, R16, R58, !P0 ;  /* 0x0000003a10267208 */ /* 0x000fe20004000000 */
[----:B------:R-:W-:Y:S01]  /*1780*/  IMAD.MOV.U32 R16, RZ, RZ, R55 ;  /* 0x000000ffff107224 */ /* 0x000fe200078e0037 */
[----:B------:R-:W-:Y:S01]  /*1790*/  FSEL R39, R17, R59, !P0 ;  /* 0x0000003b11277208 */ /* 0x000fe20004000000 */
[----:B------:R-:W-:-:S05]  /*17a0*/  IMAD.MOV.U32 R17, RZ, RZ, R24 ;  /* 0x000000ffff117224 */ /* 0x000fca00078e0018 */
[----:B------:R-:W-:Y:S01]  /*17b0*/  DMUL R38, R18, R38 ;  /* 0x0000002612267228 */ /* 0x000fe20000000000 */
[----:B------:R-:W-:Y:S02]  /*17c0*/  IMAD R19, R54, -0x2daee0ad, RZ ;  /* 0xd2511f5336137824 */ /* 0x000fe400078e02ff */
[----:B------:R-:W-:-:S08]  /*17d0*/  IMAD.MOV.U32 R18, RZ, RZ, R56 ;  /* 0x000000ffff127224 */ /* 0x000fd000078e0038 */
.L_x_15:
[----:B------:R-:W-:Y:S05]  /*17e0*/  BSYNC.RECONVERGENT B0 ;  /* 0x0000000000007941 */ /* 0x000fea0003800200 */
.L_x_14:
[----:B------:R-:W-:Y:S01]  /*17f0*/  DFMA R38, R30, R38, R32 ;  /* 0x000000261e26722b */ /* 0x000fe20000000020 */
[----:B------:R-:W-:Y:S01]  /*1800*/  IMAD.MOV.U32 R36, RZ, RZ, 0x652b82fe ;  /* 0x652b82feff247424 */ /* 0x000fe200078e00ff */
[----:B------:R-:W-:Y:S01]  /*1810*/  UMOV UR8, 0xfefa39ef ;  /* 0xfefa39ef00087882 */ /* 0x000fe20000000000 */
[----:B------:R-:W-:Y:S01]  /*1820*/  IMAD.MOV.U32 R37, RZ, RZ, 0x3ff71547 ;  /* 0x3ff71547ff257424 */ /* 0x000fe200078e00ff */
[----:B------:R-:W-:Y:S01]  /*1830*/  UMOV UR9, 0x3fe62e42 ;  /* 0x3fe62e4200097882 */ /* 0x000fe20000000000 */
[----:B------:R-:W-:Y:S04]  /*1840*/  BSSY.RECONVERGENT B0, `(.L_x_25) ;  /* 0x0000037000007945 */ /* 0x000fe80003800200 */
[----:B------:R-:W-:Y:S01]  /*1850*/  DFMA R36, R38, R36, 6.75539944105574400000e+15 ;  /* 0x433800002624742b */ /* 0x000fe20000000024 */
[----:B------:R-:W-:-:S07]  /*1860*/  FSETP.GEU.AND P0, PT, |R39|, 4.1917929649353027344, PT ;  /* 0x4086232b2700780b */ /* 0x000fce0003f0e200 */
[----:B------:R-:W-:-:S08]  /*1870*/  DADD R24, R36, -6.75539944105574400000e+15 ;  /* 0xc338000024187429 */ /* 0x000fd00000000000 */
[----:B------:R-:W-:Y:S01]  /*1880*/  DFMA R40, R24, -UR8, R38 ;  /* 0x8000000818287c2b */ /* 0x000fe20008000026 */
[----:B------:R-:W-:Y:S01]  /*1890*/  UMOV UR8, 0x3b39803f ;  /* 0x3b39803f00087882 */ /* 0x000fe20000000000 */
[----:B------:R-:W-:-:S06]  /*18a0*/  UMOV UR9, 0x3c7abc9e ;  /* 0x3c7abc9e00097882 */ /* 0x000fcc0000000000 */
[----:B------:R-:W-:Y:S01]  /*18b0*/  DFMA R40, R24, -UR8, R40 ;  /* 0x8000000818287c2b */ /* 0x000fe20008000028 */
[----:B------:R-:W-:Y:S01]  /*18c0*/  UMOV UR8, 0x69ce2bdf ;  /* 0x69ce2bdf00087882 */ /* 0x000fe20000000000 */
[----:B------:R-:W-:Y:S01]  /*18d0*/  IMAD.MOV.U32 R24, RZ, RZ, -0x35dec16 ;  /* 0xfca213eaff187424 */ /* 0x000fe200078e00ff */
[----:B------:R-:W-:Y:S01]  /*18e0*/  MOV R25, 0x3e928af3 ;  /* 0x3e928af300197802 */ /* 0x000fe20000000f00 */
[----:B------:R-:W-:-:S05]  /*18f0*/  UMOV UR9, 0x3e5ade15 ;  /* 0x3e5ade1500097882 */ /* 0x000fca0000000000 */
        /* <DEDUP_REMOVED lines=24> */
[----:B------:R-:W-:-:S08]  /*1a80*/  DFMA R24, R40, R24, UR8 ;  /* 0x0000000828187e2b */ /* 0x000fd00008000018 */
[----:B------:R-:W-:-:S08]  /*1a90*/  DFMA R24, R40, R24, 1 ;  /* 0x3ff000002818742b */ /* 0x000fd00000000018 */
[----:B------:R-:W-:-:S10]  /*1aa0*/  DFMA R24, R40, R24, 1 ;  /* 0x3ff000002818742b */ /* 0x000fd40000000018 */
[----:B------:R-:W-:Y:S02]  /*1ab0*/  IMAD R41, R36, 0x100000, R25 ;  /* 0x0010000024297824 */ /* 0x000fe400078e0219 */
[----:B------:R-:W-:Y:S01]  /*1ac0*/  IMAD.MOV.U32 R40, RZ, RZ, R24 ;  /* 0x000000ffff287224 */ /* 0x000fe200078e0018 */
[----:B------:R-:W-:Y:S06]  /*1ad0*/  @!P0 BRA `(.L_x_26) ;  /* 0x0000000000348947 */ /* 0x000fec0003800000 */
[----:B------:R-:W-:Y:S01]  /*1ae0*/  FSETP.GEU.AND P2, PT, |R39|, 4.2275390625, PT ;  /* 0x408748002700780b */ /* 0x000fe20003f4e200 */
[C---:B------:R-:W-:Y:S02]  /*1af0*/  DADD R40, R38.reuse, +INF ;  /* 0x7ff0000026287429 */ /* 0x040fe40000000000 */
[----:B------:R-:W-:-:S08]  /*1b00*/  DSETP.GEU.AND P0, PT, R38, RZ, PT ;  /* 0x000000ff2600722a */ /* 0x000fd00003f0e000 */
[----:B------:R-:W-:Y:S02]  /*1b10*/  FSEL R40, R40, RZ, P0 ;  /* 0x000000ff28287208 */ /* 0x000fe40000000000 */
[----:B------:R-:W-:Y:S02]  /*1b20*/  @!P2 LEA.HI R37, R36, R36, RZ, 0x1 ;  /* 0x000000242425a211 */ /* 0x000fe400078f08ff */
[----:B------:R-:W-:Y:S02]  /*1b30*/  FSEL R41, R41, RZ, P0 ;  /* 0x000000ff29297208 */ /* 0x000fe40000000000 */
[----:B------:R-:W-:-:S05]  /*1b40*/  @!P2 SHF.R.S32.HI R37, RZ, 0x1, R37 ;  /* 0x00000001ff25a819 */ /* 0x000fca0000011425 */
[----:B------:R-:W-:Y:S02]  /*1b50*/  @!P2 IMAD.IADD R36, R36, 0x1, -R37 ;  /* 0x000000012424a824 */ /* 0x000fe400078e0a25 */
[----:B------:R-:W-:-:S03]  /*1b60*/  @!P2 IMAD R37, R37, 0x100000, R25 ;  /* 0x001000002525a824 */ /* 0x000fc600078e0219 */
[----:B------:R-:W-:Y:S01]  /*1b70*/  @!P2 LEA R25, R36, 0x3ff00000, 0x14 ;  /* 0x3ff000002419a811 */ /* 0x000fe200078ea0ff */
[----:B------:R-:W-:Y:S01]  /*1b80*/  @!P2 IMAD.MOV.U32 R36, RZ, RZ, R24 ;  /* 0x000000ffff24a224 */ /* 0x000fe200078e0018 */
[----:B------:R-:W-:-:S06]  /*1b90*/  @!P2 MOV R24, RZ ;  /* 0x000000ff0018a202 */ /* 0x000fcc0000000f00 */
[----:B------:R-:W-:-:S11]  /*1ba0*/  @!P2 DMUL R40, R36, R24 ;  /* 0x000000182428a228 */ /* 0x000fd60000000000 */
.L_x_26:
[----:B------:R-:W-:Y:S05]  /*1bb0*/  BSYNC.RECONVERGENT B0 ;  /* 0x0000000000007941 */ /* 0x000fea0003800200 */
.L_x_25:
[----:B------:R-:W-:Y:S01]  /*1bc0*/  DMUL R26, R40, R26 ;  /* 0x0000001a281a7228 */ /* 0x000fe20000000000 */
[----:B------:R-:W-:Y:S10]  /*1bd0*/  @P1 BRA `(.L_x_27) ;  /* 0xffffffe800741947 */ /* 0x000ff4000383ffff */
[----:B------:R-:W0:Y:S01]  /*1be0*/  LDCU.64 UR8, c[0x0][0x3a0] ;  /* 0x00007400ff0877ac */ /* 0x000e220008000a00 */
[----:B------:R1:W-:Y:S01]  /*1bf0*/  STG.E.128 desc[UR6][R34.64], R12 ;  /* 0x0000000c22007986 */ /* 0x0003e2000c101d06 */
[----:B------:R-:W2:Y:S03]  /*1c00*/  LDCU.64 UR10, c[0x0][0x398] ;  /* 0x00007300ff0a77ac */ /* 0x000ea60008000a00 */
[----:B------:R1:W-:Y:S04]  /*1c10*/  STG.E.128 desc[UR6][R34.64+0x10], R16 ;  /* 0x0000101022007986 */ /* 0x0003e8000c101d06 */
[----:B------:R1:W-:Y:S04]  /*1c20*/  STG.E desc[UR6][R34.64+0x30], R28 ;  /* 0x0000301c22007986 */ /* 0x0003e8000c101906 */
[----:B------:R1:W-:Y:S01]  /*1c30*/  STG.E.64 desc[UR6][R34.64+0x38], R44 ;  /* 0x0000382c22007986 */ /* 0x0003e2000c101b06 */
[----:B0-----:R-:W-:-:S02]  /*1c40*/  DADD R24, R26, -UR8 ;  /* 0x800000081a187e29 */ /* 0x001fc40008000000 */
[----:B------:R-:W-:Y:S01]  /*1c50*/  DSETP.GT.AND P0, PT, R26, UR8, PT ;  /* 0x000000081a007e2a */ /* 0x000fe2000bf04000 */
[----:B------:R-:W0:Y:S01]  /*1c60*/  LDCU.64 UR8, c[0x0][0x388] ;  /* 0x00007100ff0877ac */ /* 0x000e220008000a00 */
[----:B--2---:R-:W-:-:S04]  /*1c70*/  LEA R26, P1, R57, UR10, 0x3 ;  /* 0x0000000a391a7c11 */ /* 0x004fc8000f8218ff */
[----:B------:R-:W-:Y:S01]  /*1c80*/  LEA.HI.X R27, R57, UR11, R0, 0x3, P1 ;  /* 0x0000000b391b7c11 */ /* 0x000fe200088f1c00 */
[----:B------:R-:W-:Y:S01]  /*1c90*/  IMAD.IADD R57, R2, 0x1, R57 ;  /* 0x0000000102397824 */ /* 0x000fe200078e0239 */
[----:B------:R-:W-:Y:S02]  /*1ca0*/  FSEL R24, R24, RZ, P0 ;  /* 0x000000ff18187208 */ /* 0x000fe40000000000 */
[----:B------:R-:W-:Y:S02]  /*1cb0*/  FSEL R25, R25, RZ, P0 ;  /* 0x000000ff19197208 */ /* 0x000fe40000000000 */
[----:B------:R-:W-:-:S03]  /*1cc0*/  SHF.R.S32.HI R0, RZ, 0x1f, R57 ;  /* 0x0000001fff007819 */ /* 0x000fc60000011439 */
[----:B------:R1:W-:Y:S01]  /*1cd0*/  STG.E.64 desc[UR6][R26.64], R24 ;  /* 0x000000181a007986 */ /* 0x0003e2000c101b06 */
[----:B0-----:R-:W-:-:S04]  /*1ce0*/  ISETP.GE.U32.AND P0, PT, R57, UR8, PT ;  /* 0x0000000839007c0c */ /* 0x001fc8000bf06070 */
[----:B------:R-:W-:-:S13]  /*1cf0*/  ISETP.GE.AND.EX P0, PT, R0, UR9, PT, P0 ;  /* 0x0000000900007c0c */ /* 0x000fda000bf06300 */
[----:B-1----:R-:W-:Y:S05]  /*1d00*/  @!P0 BRA `(.L_x_28) ;  /* 0xffffffe800108947 */ /* 0x002fea000383ffff */
[----:B------:R-:W-:Y:S05]  /*1d10*/  EXIT ;  /* 0x000000000000794d */ /* 0x000fea0003800000 */
.L_x_13:
[----:B------:R-:W0:Y:S01]  /*1d20*/  LDC.64 R6, c[0x0][0x3a0] ;  /* 0x0000e800ff067b82 */ /* 0x000e220000000a00 */
[----:B------:R-:W1:Y:S07]  /*1d30*/  LDCU.64 UR4, c[0x0][0x398] ;  /* 0x00007300ff0477ac */ /* 0x000e6e0008000a00 */
[----:B------:R-:W0:Y:S02]  /*1d40*/  LDC.64 R4, c[0x0][0x3a8] ;  /* 0x0000ea00ff047b82 */ /* 0x000e240000000a00 */
[----:B0-----:R-:W-:-:S02]  /*1d50*/  DADD R8, -R6, R4 ;  /* 0x0000000006087229 */ /* 0x001fc40000000104 */
[----:B------:R-:W-:-:S08]  /*1d60*/  DSETP.GT.AND P0, PT, R4, R6, PT ;  /* 0x000000060400722a */ /* 0x000fd00003f04000 */
[----:B------:R-:W-:Y:S02]  /*1d70*/  FSEL R4, R8, RZ, P0 ;  /* 0x000000ff08047208 */ /* 0x000fe40000000000 */
[----:B-1----:R-:W-:-:S07]  /*1d80*/  FSEL R5, R9, RZ, P0 ;  /* 0x000000ff09057208 */ /* 0x002fce0000000000 */
.L_x_29:
[----:B------:R-:W-:-:S04]  /*1d90*/  LEA R6, P0, R57, UR4, 0x3 ;  /* 0x0000000439067c11 */ /* 0x000fc8000f8018ff */
[----:B------:R-:W-:Y:S01]  /*1da0*/  LEA.HI.X R7, R57, UR5, R0, 0x3, P0 ;  /* 0x0000000539077c11 */ /* 0x000fe200080f1c00 */
[----:B------:R-:W-:-:S04]  /*1db0*/  IMAD.IADD R57, R2, 0x1, R57 ;  /* 0x0000000102397824 */ /* 0x000fc800078e0239 */
[----:B------:R0:W-:Y:S01]  /*1dc0*/  STG.E.64 desc[UR6][R6.64], R4 ;  /* 0x0000000406007986 */ /* 0x0001e2000c101b06 */
[----:B------:R-:W-:Y:S02]  /*1dd0*/  ISETP.GE.U32.AND P0, PT, R57, UR8, PT ;  /* 0x0000000839007c0c */ /* 0x000fe4000bf06070 */
[----:B------:R-:W-:-:S04]  /*1de0*/  SHF.R.S32.HI R0, RZ, 0x1f, R57 ;  /* 0x0000001fff007819 */ /* 0x000fc80000011439 */
[----:B------:R-:W-:-:S13]  /*1df0*/  ISETP.GE.AND.EX P0, PT, R0, UR9, PT, P0 ;  /* 0x0000000900007c0c */ /* 0x000fda000bf06300 */
[----:B0-----:R-:W-:Y:S05]  /*1e00*/  @!P0 BRA `(.L_x_29) ;  /* 0xfffffffc00e08947 */ /* 0x001fea000383ffff */
[----:B------:R-:W-:Y:S05]  /*1e10*/  EXIT ;  /* 0x000000000000794d */ /* 0x000fea0003800000 */
        .weak           $__internal_1_$__cuda_sm20_div_rn_f64_full
        .type           $__internal_1_$__cuda_sm20_div_rn_f64_full,@function
        .size           $__internal_1_$__cuda_sm20_div_rn_f64_full,($__internal_2_$__cuda_sm20_dsqrt_rn_f64_mediumpath_v1 - $__internal_1_$__cuda_sm20_div_rn_f64_full)
$__internal_1_$__cuda_sm20_div_rn_f64_full:
[C---:B------:R-:W-:Y:S01]  /*1e20*/  FSETP.GEU.AND P0, PT, |R9|.reuse, 1.469367938527859385e-39, PT ;  /* 0x001000000900780b */ /* 0x040fe20003f0e200 */
[----:B------:R-:W0:Y:S01]  /*1e30*/  LDC.64 R10, c[0x0][0x3b0] ;  /* 0x0000ec00ff0a7b82 */ /* 0x000e220000000a00 */
[C---:B------:R-:W-:Y:S01]  /*1e40*/  LOP3.LUT R6, R9.reuse, 0x800fffff, RZ, 0xc0, !PT ;  /* 0x800fffff09067812 */ /* 0x040fe200078ec0ff */
[----:B------:R-:W-:Y:S01]  /*1e50*/  IMAD.MOV.U32 R12, RZ, RZ, 0x1 ;  /* 0x00000001ff0c7424 */ /* 0x000fe200078e00ff */
[----:B------:R-:W-:Y:S01]  /*1e60*/  LOP3.LUT R3, R9, 0x7ff00000, RZ, 0xc0, !PT ;  /* 0x7ff0000009037812 */ /* 0x000fe200078ec0ff */
[----:B------:R-:W-:Y:S01]  /*1e70*/  IMAD.MOV.U32 R25, RZ, RZ, 0x1ca00000 ;  /* 0x1ca00000ff197424 */ /* 0x000fe200078e00ff */
[----:B------:R-:W-:Y:S01]  /*1e80*/  LOP3.LUT R7, R6, 0x3ff00000, RZ, 0xfc, !PT ;  /* 0x3ff0000006077812 */ /* 0x000fe200078efcff */
[----:B------:R-:W-:-:S06]  /*1e90*/  IMAD.MOV.U32 R6, RZ, RZ, R8 ;  /* 0x000000ffff067224 */ /* 0x000fcc00078e0008 */
[----:B------:R-:W-:-:S06]  /*1ea0*/  @!P0 DMUL R6, R8, 8.98846567431157953865e+307 ;  /* 0x7fe0000008068828 */ /* 0x000fcc0000000000 */
[----:B------:R-:W1:Y:S01]  /*1eb0*/  MUFU.RCP64H R13, R7 ;  /* 0x00000007000d7308 */ /* 0x000e620000001800 */
[----:B0-----:R-:W-:-:S04]  /*1ec0*/  LOP3.LUT R24, R11, 0x7ff00000, RZ, 0xc0, !PT ;  /* 0x7ff000000b187812 */ /* 0x001fc800078ec0ff */
[----:B------:R-:W-:Y:S02]  /*1ed0*/  ISETP.GE.U32.AND P1, PT, R24, R3, PT ;  /* 0x000000031800720c */ /* 0x000fe40003f26070 */
[----:B------:R-:W-:Y:S01]  /*1ee0*/  MOV R26, R24 ;  /* 0x00000018001a7202 */ /* 0x000fe20000000f00 */
[----:B-1----:R-:W-:-:S08]  /*1ef0*/  DFMA R14, R12, -R6, 1 ;  /* 0x3ff000000c0e742b */ /* 0x002fd00000000806 */
[----:B------:R-:W-:-:S08]  /*1f00*/  DFMA R14, R14, R14, R14 ;  /* 0x0000000e0e0e722b */ /* 0x000fd0000000000e */
[----:B------:R-:W-:Y:S01]  /*1f10*/  DFMA R14, R12, R14, R12 ;  /* 0x0000000e0c0e722b */ /* 0x000fe2000000000c */
[----:B------:R-:W-:Y:S02]  /*1f20*/  SEL R12, R25, 0x63400000, !P1 ;  /* 0x63400000190c7807 */ /* 0x000fe40004800000 */
[----:B------:R-:W-:Y:S02]  /*1f30*/  FSETP.GEU.AND P1, PT, |R11|, 1.469367938527859385e-39, PT ;  /* 0x001000000b00780b */ /* 0x000fe40003f2e200 */
[----:B------:R-:W-:Y:S01]  /*1f40*/  LOP3.LUT R13, R12, 0x800fffff, R11, 0xf8, !PT ;  /* 0x800fffff0c0d7812 */ /* 0x000fe200078ef80b */
[----:B------:R-:W-:Y:S02]  /*1f50*/  IMAD.MOV.U32 R12, RZ, RZ, R10 ;  /* 0x000000ffff0c7224 */ /* 0x000fe400078e000a */
[----:B------:R-:W-:-:S08]  /*1f60*/  DFMA R16, R14, -R6, 1 ;  /* 0x3ff000000e10742b */ /* 0x000fd00000000806 */
[----:B------:R-:W-:Y:S01]  /*1f70*/  DFMA R16, R14, R16, R14 ;  /* 0x000000100e10722b */ /* 0x000fe2000000000e */
[----:B------:R-:W-:Y:S10]  /*1f80*/  @P1 BRA `(.L_x_30) ;  /* 0x0000000000201947 */ /* 0x000ff40003800000 */
[----:B------:R-:W-:-:S04]  /*1f90*/  LOP3.LUT R5, R9, 0x7ff00000, RZ, 0xc0, !PT ;  /* 0x7ff0000009057812 */ /* 0x000fc800078ec0ff */
[----:B------:R-:W-:-:S04]  /*1fa0*/  ISETP.GE.U32.AND P1, PT, R24, R5, PT ;  /* 0x000000051800720c */ /* 0x000fc80003f26070 */
[----:B------:R-:W-:-:S04]  /*1fb0*/  SEL R14, R25, 0x63400000, !P1 ;  /* 0x63400000190e7807 */ /* 0x000fc80004800000 */
[----:B------:R-:W-:-:S04]  /*1fc0*/  LOP3.LUT R14, R14, 0x80000000, R11, 0xf8, !PT ;  /* 0x800000000e0e7812 */ /* 0x000fc800078ef80b */
[----:B------:R-:W-:Y:S01]  /*1fd0*/  LOP3.LUT R15, R14, 0x100000, RZ, 0xfc, !PT ;  /* 0x001000000e0f7812 */ /* 0x000fe200078efcff */
[----:B------:R-:W-:-:S06]  /*1fe0*/  IMAD.MOV.U32 R14, RZ, RZ, RZ ;  /* 0x000000ffff0e7224 */ /* 0x000fcc00078e00ff */
[----:B------:R-:W-:-:S10]  /*1ff0*/  DFMA R12, R12, 2, -R14 ;  /* 0x400000000c0c782b */ /* 0x000fd4000000080e */
[----:B------:R-:W-:-:S07]  /*2000*/  LOP3.LUT R26, R13, 0x7ff00000, RZ, 0xc0, !PT ;  /* 0x7ff000000d1a7812 */ /* 0x000fce00078ec0ff */
.L_x_30:
[----:B------:R-:W-:Y:S01]  /*2010*/  @!P0 LOP3.LUT R3, R7, 0x7ff00000, RZ, 0xc0, !PT ;  /* 0x7ff0000007038812 */ /* 0x000fe200078ec0ff */
[----:B------:R-:W-:Y:S01]  /*2020*/  VIADD R5, R26, 0xffffffff ;  /* 0xffffffff1a057836 */ /* 0x000fe20000000000 */
[----:B------:R-:W-:-:S03]  /*2030*/  DMUL R14, R16, R12 ;  /* 0x0000000c100e7228 */ /* 0x000fc60000000000 */
[----:B------:R-:W-:Y:S01]  /*2040*/  VIADD R27, R3, 0xffffffff ;  /* 0xffffffff031b7836 */ /* 0x000fe20000000000 */
[----:B------:R-:W-:-:S04]  /*2050*/  ISETP.GT.U32.AND P0, PT, R5, 0x7feffffe, PT ;  /* 0x7feffffe0500780c */ /* 0x000fc80003f04070 */
[----:B------:R-:W-:Y:S01]  /*2060*/  ISETP.GT.U32.OR P0, PT, R27, 0x7feffffe, P0 ;  /* 0x7feffffe1b00780c */ /* 0x000fe20000704470 */
[----:B------:R-:W-:-:S08]  /*2070*/  DFMA R18, R14, -R6, R12 ;  /* 0x800000060e12722b */ /* 0x000fd0000000000c */
[----:B------:R-:W-:-:S04]  /*2080*/  DFMA R18, R16, R18, R14 ;  /* 0x000000121012722b */ /* 0x000fc8000000000e */
[----:B------:R-:W-:Y:S07]  /*2090*/  @P0 BRA `(.L_x_31) ;  /* 0x00000000006c0947 */ /* 0x000fee0003800000 */
[----:B------:R-:W-:-:S04]  /*20a0*/  LOP3.LUT R5, R9, 0x7ff00000, RZ, 0xc0, !PT ;  /* 0x7ff0000009057812 */ /* 0x000fc800078ec0ff */
[CC--:B------:R-:W-:Y:S02]  /*20b0*/  VIADDMNMX R3, R24.reuse, -R5.reuse, 0xb9600000, !PT ;  /* 0xb960000018037446 */ /* 0x0c0fe40007800905 */
[----:B------:R-:W-:Y:S02]  /*20c0*/  ISETP.GE.U32.AND P0, PT, R24, R5, PT ;  /* 0x000000051800720c */ /* 0x000fe40003f06070 */
[----:B------:R-:W-:Y:S02]  /*20d0*/  VIMNMX R3, PT, PT, R3, 0x46a00000, PT ;  /* 0x46a0000003037848 */ /* 0x000fe40003fe0100 */
[----:B------:R-:W-:-:S05]  /*20e0*/  SEL R10, R25, 0x63400000, !P0 ;  /* 0x63400000190a7807 */ /* 0x000fca0004000000 */
[----:B------:R-:W-:Y:S02]  /*20f0*/  IMAD.IADD R3, R3, 0x1, -R10 ;  /* 0x0000000103037824 */ /* 0x000fe400078e0a0a */
[----:B------:R-:W-:-:S03]  /*2100*/  IMAD.MOV.U32 R10, RZ, RZ, RZ ;  /* 0x000000ffff0a7224 */ /* 0x000fc600078e00ff */
[----:B------:R-:W-:-:S06]  /*2110*/  IADD3 R11, PT, PT, R3, 0x7fe00000, RZ ;  /* 0x7fe00000030b7810 */ /* 0x000fcc0007ffe0ff */
[----:B------:R-:W-:-:S10]  /*2120*/  DMUL R14, R18, R10 ;  /* 0x0000000a120e7228 */ /* 0x000fd40000000000 */
[----:B------:R-:W-:-:S13]  /*2130*/  FSETP.GTU.AND P0, PT, |R15|, 1.469367938527859385e-39, PT ;  /* 0x001000000f00780b */ /* 0x000fda0003f0c200 */
[----:B------:R-:W-:Y:S05]  /*2140*/  @P0 BRA `(.L_x_32) ;  /* 0x0000000000980947 */ /* 0x000fea0003800000 */
[----:B------:R-:W-:Y:S01]  /*2150*/  DFMA R6, R18, -R6, R12 ;  /* 0x800000061206722b */ /* 0x000fe2000000000c */
[----:B------:R-:W-:-:S09]  /*2160*/  IMAD.MOV.U32 R10, RZ, RZ, RZ ;  /* 0x000000ffff0a7224 */ /* 0x000fd200078e00ff */
[C---:B------:R-:W-:Y:S02]  /*2170*/  FSETP.NEU.AND P0, PT, R7.reuse, RZ, PT ;  /* 0x000000ff0700720b */ /* 0x040fe40003f0d000 */
[----:B------:R-:W-:-:S04]  /*2180*/  LOP3.LUT R9, R7, 0x80000000, R9, 0x48, !PT ;  /* 0x8000000007097812 */ /* 0x000fc800078e4809 */
[----:B------:R-:W-:-:S07]  /*2190*/  LOP3.LUT R11, R9, R11, RZ, 0xfc, !PT ;  /* 0x0000000b090b7212 */ /* 0x000fce00078efcff */
[----:B------:R-:W-:Y:S05]  /*21a0*/  @!P0 BRA `(.L_x_32) ;  /* 0x0000000000808947 */ /* 0x000fea0003800000 */
[----:B------:R-:W-:Y:S01]  /*21b0*/  IMAD.MOV R7, RZ, RZ, -R3 ;  /* 0x000000ffff077224 */ /* 0x000fe200078e0a03 */
[----:B------:R-:W-:Y:S01]  /*21c0*/  DMUL.RP R10, R18, R10 ;  /* 0x0000000a120a7228 */ /* 0x000fe20000008000 */
[----:B------:R-:W-:Y:S01]  /*21d0*/  IMAD.MOV.U32 R6, RZ, RZ, RZ ;  /* 0x000000ffff067224 */ /* 0x000fe200078e00ff */
[----:B------:R-:W-:-:S05]  /*21e0*/  IADD3 R3, PT, PT, -R3, -0x43300000, RZ ;  /* 0xbcd0000003037810 */ /* 0x000fca0007ffe1ff */
[----:B------:R-:W-:-:S03]  /*21f0*/  DFMA R6, R14, -R6, R18 ;  /* 0x800000060e06722b */ /* 0x000fc60000000012 */
[----:B------:R-:W-:-:S07]  /*2200*/  LOP3.LUT R9, R11, R9, RZ, 0x3c, !PT ;  /* 0x000000090b097212 */ /* 0x000fce00078e3cff */
[----:B------:R-:W-:-:S04]  /*2210*/  FSETP.NEU.AND P0, PT, |R7|, R3, PT ;  /* 0x000000030700720b */ /* 0x000fc80003f0d200 */
[----:B------:R-:W-:Y:S02]  /*2220*/  FSEL R14, R10, R14, !P0 ;  /* 0x0000000e0a0e7208 */ /* 0x000fe40004000000 */
[----:B------:R-:W-:Y:S01]  /*2230*/  FSEL R15, R9, R15, !P0 ;  /* 0x0000000f090f7208 */ /* 0x000fe20004000000 */
[----:B------:R-:W-:Y:S06]  /*2240*/  BRA `(.L_x_32) ;  /* 0x0000000000587947 */ /* 0x000fec0003800000 */
.L_x_31:
[----:B------:R-:W0:Y:S02]  /*2250*/  LDC.64 R6, c[0x0][0x3b0] ;  /* 0x0000ec00ff067b82 */ /* 0x000e240000000a00 */
[----:B0-----:R-:W-:-:S14]  /*2260*/  DSETP.NAN.AND P0, PT, R6, R6, PT ;  /* 0x000000060600722a */ /* 0x001fdc0003f08000 */
[----:B------:R-:W-:Y:S05]  /*2270*/  @P0 BRA `(.L_x_33) ;  /* 0x0000000000440947 */ /* 0x000fea0003800000 */
[----:B------:R-:W-:-:S14]  /*2280*/  DSETP.NAN.AND P0, PT, R8, R8, PT ;  /* 0x000000080800722a */ /* 0x000fdc0003f08000 */
[----:B------:R-:W-:Y:S05]  /*2290*/  @P0 BRA `(.L_x_34) ;  /* 0x0000000000300947 */ /* 0x000fea0003800000 */
[----:B------:R-:W-:Y:S01]  /*22a0*/  ISETP.NE.AND P0, PT, R26, R3, PT ;  /* 0x000000031a00720c */ /* 0x000fe20003f05270 */
[----:B------:R-:W-:Y:S01]  /*22b0*/  IMAD.MOV.U32 R14, RZ, RZ, 0x0 ;  /* 0x00000000ff0e7424 */ /* 0x000fe200078e00ff */
[----:B------:R-:W-:-:S11]  /*22c0*/  MOV R15, 0xfff80000 ;  /* 0xfff80000000f7802 */ /* 0x000fd60000000f00 */
[----:B------:R-:W-:Y:S05]  /*22d0*/  @!P0 BRA `(.L_x_32) ;  /* 0x0000000000348947 */ /* 0x000fea0003800000 */
[----:B------:R-:W-:Y:S02]  /*22e0*/  ISETP.NE.AND P0, PT, R26, 0x7ff00000, PT ;  /* 0x7ff000001a00780c */ /* 0x000fe40003f05270 */
[----:B------:R-:W-:Y:S02]  /*22f0*/  LOP3.LUT R15, R9, 0x80000000, R11, 0x48, !PT ;  /* 0x80000000090f7812 */ /* 0x000fe400078e480b */
[----:B------:R-:W-:-:S13]  /*2300*/  ISETP.EQ.OR P0, PT, R3, RZ, !P0 ;  /* 0x000000ff0300720c */ /* 0x000fda0004702670 */
[----:B------:R-:W-:Y:S01]  /*2310*/  @P0 LOP3.LUT R3, R15, 0x7ff00000, RZ, 0xfc, !PT ;  /* 0x7ff000000f030812 */ /* 0x000fe200078efcff */
[----:B------:R-:W-:Y:S02]  /*2320*/  @!P0 IMAD.MOV.U32 R14, RZ, RZ, RZ ;  /* 0x000000ffff0e8224 */ /* 0x000fe400078e00ff */
[----:B------:R-:W-:Y:S02]  /*2330*/  @P0 IMAD.MOV.U32 R14, RZ, RZ, RZ ;  /* 0x000000ffff0e0224 */ /* 0x000fe400078e00ff */
[----:B------:R-:W-:Y:S01]  /*2340*/  @P0 IMAD.MOV.U32 R15, RZ, RZ, R3 ;  /* 0x000000ffff0f0224 */ /* 0x000fe200078e0003 */
[----:B------:R-:W-:Y:S06]  /*2350*/  BRA `(.L_x_32) ;  /* 0x0000000000147947 */ /* 0x000fec0003800000 */
.L_x_34:
[----:B------:R-:W-:Y:S01]  /*2360*/  LOP3.LUT R15, R9, 0x80000, RZ, 0xfc, !PT ;  /* 0x00080000090f7812 */ /* 0x000fe200078efcff */
[----:B------:R-:W-:Y:S01]  /*2370*/  IMAD.MOV.U32 R14, RZ, RZ, R8 ;  /* 0x000000ffff0e7224 */ /* 0x000fe200078e0008 */
[----:B------:R-:W-:Y:S06]  /*2380*/  BRA `(.L_x_32) ;  /* 0x0000000000087947 */ /* 0x000fec0003800000 */
.L_x_33:
[----:B------:R-:W-:Y:S01]  /*2390*/  LOP3.LUT R15, R11, 0x80000, RZ, 0xfc, !PT ;  /* 0x000800000b0f7812 */ /* 0x000fe200078efcff */
[----:B------:R-:W-:-:S07]  /*23a0*/  IMAD.MOV.U32 R14, RZ, RZ, R10 ;  /* 0x000000ffff0e7224 */ /* 0x000fce00078e000a */
.L_x_32:
[----:B------:R-:W-:Y:S01]  /*23b0*/  IMAD.MOV.U32 R5, RZ, RZ, 0x0 ;  /* 0x00000000ff057424 */ /* 0x000fe200078e00ff */
[----:B------:R-:W-:Y:S01]  /*23c0*/  MOV R40, R14 ;  /* 0x0000000e00287202 */ /* 0x000fe20000000f00 */
[----:B------:R-:W-:Y:S02]  /*23d0*/  IMAD.MOV.U32 R41, RZ, RZ, R15 ;  /* 0x000000ffff297224 */ /* 0x000fe400078e000f */
[----:B------:R-:W-:Y:S05]  /*23e0*/  RET.REL.NODEC R4 `(_Z23generate_monte_carlo_bsP24curandStatePhilox4_32_10liPdddddd) ;  /* 0xffffffdc04047950 */ /* 0x000fea0003c3ffff */
        .weak           $__internal_2_$__cuda_sm20_dsqrt_rn_f64_mediumpath_v1
        .type           $__internal_2_$__cuda_sm20_dsqrt_rn_f64_mediumpath_v1,@function
        .size           $__internal_2_$__cuda_sm20_dsqrt_rn_f64_mediumpath_v1,(.L_x_43 - $__internal_2_$__cuda_sm20_dsqrt_rn_f64_mediumpath_v1)
$__internal_2_$__cuda_sm20_dsqrt_rn_f64_mediumpath_v1:
[----:B------:R-:W-:Y:S01]  /*23f0*/  ISETP.GE.U32.AND P0, PT, R38, -0x3400000, PT ;  /* 0xfcc000002600780c */ /* 0x000fe20003f06070 */
[----:B------:R-:W-:Y:S01]  /*2400*/  BSSY.RECONVERGENT B2, `(.L_x_35) ;  /* 0x0000025000027945 */ /* 0x000fe20003800200 */
[----:B------:R-:W-:Y:S02]  /*2410*/  IMAD.MOV.U32 R38, RZ, RZ, R46 ;  /* 0x000000ffff267224 */ /* 0x000fe400078e002e */
[----:B------:R-:W-:-:S09]  /*2420*/  IMAD.MOV.U32 R39, RZ, RZ, R47 ;  /* 0x000000ffff277224 */ /* 0x000fd200078e002f */
[----:B------:R-:W-:Y:S05]  /*2430*/  @!P0 BRA `(.L_x_36) ;  /* 0x0000000000208947 */ /* 0x000fea0003800000 */
[----:B------:R-:W-:-:S10]  /*2440*/  DFMA.RM R18, R38, R18, R16 ;  /* 0x000000122612722b */ /* 0x000fd40000004010 */
[----:B------:R-:W-:-:S05]  /*2450*/  IADD3 R16, P0, PT, R18, 0x1, RZ ;  /* 0x0000000112107810 */ /* 0x000fca0007f1e0ff */
[----:B------:R-:W-:-:S06]  /*2460*/  IMAD.X R17, RZ, RZ, R19, P0 ;  /* 0x000000ffff117224 */ /* 0x000fcc00000e0613 */
[----:B------:R-:W-:-:S08]  /*2470*/  DFMA.RP R40, -R18, R16, R40 ;  /* 0x000000101228722b */ /* 0x000fd00000008128 */
[----:B------:R-:W-:-:S06]  /*2480*/  DSETP.GT.AND P0, PT, R40, RZ, PT ;  /* 0x000000ff2800722a */ /* 0x000fcc0003f04000 */
[----:B------:R-:W-:Y:S02]  /*2490*/  FSEL R16, R16, R18, P0 ;  /* 0x0000001210107208 */ /* 0x000fe40000000000 */
[----:B------:R-:W-:Y:S01]  /*24a0*/  FSEL R17, R17, R19, P0 ;  /* 0x0000001311117208 */ /* 0x000fe20000000000 */
[----:B------:R-:W-:Y:S06]  /*24b0*/  BRA `(.L_x_37) ;  /* 0x0000000000647947 */ /* 0x000fec0003800000 */
.L_x_36:
[----:B------:R-:W-:-:S14]  /*24c0*/  DSETP.NE.AND P0, PT, R40, RZ, PT ;  /* 0x000000ff2800722a */ /* 0x000fdc0003f05000 */
[----:B------:R-:W-:Y:S05]  /*24d0*/  @!P0 BRA `(.L_x_38) ;  /* 0x0000000000588947 */ /* 0x000fea0003800000 */
[----:B------:R-:W-:-:S13]  /*24e0*/  ISETP.GE.AND P0, PT, R41, RZ, PT ;  /* 0x000000ff2900720c */ /* 0x000fda0003f06270 */
[----:B------:R-:W-:Y:S01]  /*24f0*/  @!P0 MOV R16, 0x0 ;  /* 0x0000000000108802 */ /* 0x000fe20000000f00 */
[----:B------:R-:W-:Y:S01]  /*2500*/  @!P0 IMAD.MOV.U32 R17, RZ, RZ, -0x80000 ;  /* 0xfff80000ff118424 */ /* 0x000fe200078e00ff */
[----:B------:R-:W-:Y:S06]  /*2510*/  @!P0 BRA `(.L_x_37) ;  /* 0x00000000004c8947 */ /* 0x000fec0003800000 */
[----:B------:R-:W-:-:S13]  /*2520*/  ISETP.GT.AND P0, PT, R41, 0x7fefffff, PT ;  /* 0x7fefffff2900780c */ /* 0x000fda0003f04270 */
[----:B------:R-:W-:Y:S05]  /*2530*/  @P0 BRA `(.L_x_38) ;  /* 0x0000000000400947 */ /* 0x000fea0003800000 */
[----:B------:R-:W-:Y:S01]  /*2540*/  DMUL R40, R40, 8.11296384146066816958e+31 ;  /* 0x4690000028287828 */ /* 0x000fe20000000000 */
[----:B------:R-:W-:Y:S02]  /*2550*/  IMAD.MOV.U32 R38, RZ, RZ, RZ ;  /* 0x000000ffff267224 */ /* 0x000fe400078e00ff */
[----:B------:R-:W-:Y:S02]  /*2560*/  IMAD.MOV.U32 R16, RZ, RZ, 0x0 ;  /* 0x00000000ff107424 */ /* 0x000fe400078e00ff */
[----:B------:R-:W-:Y:S01]  /*2570*/  IMAD.MOV.U32 R17, RZ, RZ, 0x3fd80000 ;  /* 0x3fd80000ff117424 */ /* 0x000fe200078e00ff */
[----:B------:R-:W0:Y:S02]  /*2580*/  MUFU.RSQ64H R39, R41 ;  /* 0x0000002900277308 */ /* 0x000e240000001c00 */
[----:B0-----:R-:W-:-:S08]  /*2590*/  DMUL R18, R38, R38 ;  /* 0x0000002626127228 */ /* 0x001fd00000000000 */
[----:B------:R-:W-:-:S08]  /*25a0*/  DFMA R18, R40, -R18, 1 ;  /* 0x3ff000002812742b */ /* 0x000fd00000000812 */
[----:B------:R-:W-:Y:S02]  /*25b0*/  DFMA R16, R18, R16, 0.5 ;  /* 0x3fe000001210742b */ /* 0x000fe40000000010 */
[----:B------:R-:W-:-:S08]  /*25c0*/  DMUL R18, R38, R18 ;  /* 0x0000001226127228 */ /* 0x000fd00000000000 */
[----:B------:R-:W-:-:S08]  /*25d0*/  DFMA R18, R16, R18, R38 ;  /* 0x000000121012722b */ /* 0x000fd00000000026 */
[----:B------:R-:W-:Y:S02]  /*25e0*/  DMUL R16, R40, R18 ;  /* 0x0000001228107228 */ /* 0x000fe40000000000 */
[----:B------:R-:W-:-:S06]  /*25f0*/  VIADD R19, R19, 0xfff00000 ;  /* 0xfff0000013137836 */ /* 0x000fcc0000000000 */
[----:B------:R-:W-:-:S08]  /*2600*/  DFMA R38, R16, -R16, R40 ;  /* 0x800000101026722b */ /* 0x000fd00000000028 */
[----:B------:R-:W-:-:S10]  /*2610*/  DFMA R16, R18, R38, R16 ;  /* 0x000000261210722b */ /* 0x000fd40000000010 */
[----:B------:R-:W-:Y:S01]  /*2620*/  IADD3 R17, PT, PT, R17, -0x3500000, RZ ;  /* 0xfcb0000011117810 */ /* 0x000fe20007ffe0ff */
[----:B------:R-:W-:Y:S06]  /*2630*/  BRA `(.L_x_37) ;  /* 0x0000000000047947 */ /* 0x000fec0003800000 */
.L_x_38:
[----:B------:R-:W-:-:S11]  /*2640*/  DADD R16, R40, R40 ;  /* 0x0000000028107229 */ /* 0x000fd60000000028 */
.L_x_37:
[----:B------:R-:W-:Y:S05]  /*2650*/  BSYNC.RECONVERGENT B2 ;  /* 0x0000000000027941 */ /* 0x000fea0003800200 */
.L_x_35:
[----:B------:R-:W-:Y:S02]  /*2660*/  IMAD.MOV.U32 R18, RZ, RZ, R16 ;  /* 0x000000ffff127224 */ /* 0x000fe400078e0010 */
[----:B------:R-:W-:Y:S02]  /*2670*/  IMAD.MOV.U32 R19, RZ, RZ, R17 ;  /* 0x000000ffff137224 */ /* 0x000fe400078e0011 */
[----:B------:R-:W-:Y:S02]  /*2680*/  IMAD.MOV.U32 R16, RZ, RZ, R28 ;  /* 0x000000ffff107224 */ /* 0x000fe400078e001c */
[----:B------:R-:W-:-:S04]  /*2690*/  IMAD.MOV.U32 R17, RZ, RZ, 0x0 ;  /* 0x00000000ff117424 */ /* 0x000fc800078e00ff */
[----:B------:R-:W-:Y:S05]  /*26a0*/  RET.REL.NODEC R16 `(_Z23generate_monte_carlo_bsP24curandStatePhilox4_32_10liPdddddd) ;  /* 0xffffffd810547950 */ /* 0x000fea0003c3ffff */
.L_x_39:
        /* <DEDUP_REMOVED lines=13> */
.L_x_43:


//--------------------- .text._Z12setup_kernelP24curandStatePhilox4_32_10l --------------------------
	.section	.text._Z12setup_kernelP24curandStatePhilox4_32_10l,"ax",@progbits
	.align	128
        .global         _Z12setup_kernelP24curandStatePhilox4_32_10l
        .type           _Z12setup_kernelP24curandStatePhilox4_32_10l,@function
        .size           _Z12setup_kernelP24curandStatePhilox4_32_10l,(.L_x_46 - _Z12setup_kernelP24curandStatePhilox4_32_10l)
        .other          _Z12setup_kernelP24curandStatePhilox4_32_10l,@"STO_CUDA_ENTRY STV_DEFAULT"
_Z12setup_kernelP24curandStatePhilox4_32_10l:
.text._Z12setup_kernelP24curandStatePhilox4_32_10l:
[----:B------:R-:W-:Y:S01]  /*0000*/  LDC R1, c[0x0][0x37c] ;  /* 0x0000df00ff017b82 */ /* 0x000fe20000000800 */
[----:B------:R-:W0:Y:S07]  /*0010*/  S2R R5, SR_TID.X ;  /* 0x0000000000057919 */ /* 0x000e2e0000002100 */
[----:B------:R-:W0:Y:S01]  /*0020*/  S2UR UR4, SR_CTAID.X ;  /* 0x00000000000479c3 */ /* 0x000e220000002500 */
[----:B------:R-:W1:Y:S07]  /*0030*/  LDCU.64 UR6, c[0x0][0x388] ;  /* 0x00007100ff0677ac */ /* 0x000e6e0008000a00 */
[----:B------:R-:W2:Y:S01]  /*0040*/  LDC R10, c[0x0][0x360] ;  /* 0x0000d800ff0a7b82 */ /* 0x000ea20000000800 */
[----:B0-----:R-:W-:-:S04]  /*0050*/  IMAD.WIDE.U32 R2, R5, UR4, RZ ;  /* 0x0000000405027c25 */ /* 0x001fc8000f8e00ff */
[-C--:B--2---:R-:W-:Y:S02]  /*0060*/  IMAD R3, R3, R10.reuse, RZ ;  /* 0x0000000a03037224 */ /* 0x084fe400078e02ff */
[----:B------:R-:W-:-:S04]  /*0070*/  IMAD.WIDE.U32 R6, R2, R10, RZ ;  /* 0x0000000a02067225 */ /* 0x000fc800078e00ff */
[----:B------:R-:W-:Y:S02]  /*0080*/  IMAD.IADD R0, R7, 0x1, R3 ;  /* 0x0000000107007824 */ /* 0x000fe400078e0203 */
[----:B------:R-:W-:Y:S02]  /*0090*/  HFMA2 R3, -RZ, RZ, 0, 0 ;  /* 0x00000000ff037431 */ /* 0x000fe400000001ff */
[----:B------:R-:W-:Y:S02]  /*00a0*/  IMAD.MOV.U32 R2, RZ, RZ, 0x4d2 ;  /* 0x000004d2ff027424 */ /* 0x000fe400078e00ff */
[----:B-1----:R-:W-:Y:S02]  /*00b0*/  IMAD R7, R0, UR6, RZ ;  /* 0x0000000600077c24 */ /* 0x002fe4000f8e02ff */
[----:B------:R-:W-:Y:S01]  /*00c0*/  IMAD R10, R10, UR4, R5 ;  /* 0x000000040a0a7c24 */ /* 0x000fe2000f8e0205 */
[----:B------:R-:W0:Y:S01]  /*00d0*/  LDCU.64 UR4, c[0x0][0x358] ;  /* 0x00006b00ff0477ac */ /* 0x000e220008000a00 */
[----:B------:R-:W-:-:S02]  /*00e0*/  IMAD R7, R6, UR7, R7 ;  /* 0x0000000706077c24 */ /* 0x000fc4000f8e0207 */
[----:B------:R-:W-:-:S04]  /*00f0*/  IMAD.WIDE.U32 R2, R6, UR6, R2 ;  /* 0x0000000606027c25 */ /* 0x000fc8000f8e0002 */
[----:B------:R-:W-:-:S04]  /*0100*/  IMAD.IADD R3, R3, 0x1, R7 ;  /* 0x0000000103037824 */ /* 0x000fc800078e0207 */
[C---:B------:R-:W-:Y:S01]  /*0110*/  IMAD.WIDE.U32 R6, R3.reuse, -0x3e268d4f, RZ ;  /* 0xc1d972b103067825 */ /* 0x040fe200078e00ff */
[----:B------:R-:W-:-:S03]  /*0120*/  ISETP.LT.AND P1, PT, R3, RZ, PT ;  /* 0x000000ff0300720c */ /* 0x000fc60003f21270 */
[----:B------:R-:W-:-:S04]  /*0130*/  IMAD.WIDE.U32 R8, P0, R2, 0x47f91ca8, R6 ;  /* 0x47f91ca802087825 */ /* 0x000fc80007800006 */
[----:B------:R-:W-:Y:S01]  /*0140*/  IMAD.WIDE.U32 R6, R2, -0x3e268d4f, RZ ;  /* 0xc1d972b102067825 */ /* 0x000fe200078e00ff */
[----:B------:R-:W-:-:S03]  /*0150*/  IADD3.X R13, PT, PT, RZ, RZ, RZ, P0, !PT ;  /* 0x000000ffff0d7210 */ /* 0x000fc600007fe4ff */
[----:B------:R-:W-:Y:S01]  /*0160*/  IMAD.MOV.U32 R12, RZ, RZ, R9 ;  /* 0x000000ffff0c7224 */ /* 0x000fe200078e0009 */
[----:B------:R-:W-:-:S05]  /*0170*/  IADD3 RZ, P0, PT, R7, R8, RZ ;  /* 0x0000000807ff7210 */ /* 0x000fca0007f1e0ff */
[----:B------:R-:W-:-:S03]  /*0180*/  IMAD.WIDE.U32.X R6, R3, 0x47f91ca8, R12, P0 ;  /* 0x47f91ca803067825 */ /* 0x000fc600000e040c */
[----:B------:R-:W-:-:S04]  /*0190*/  IADD3 R9, P0, PT, R6, 0x3e268d4f, RZ ;  /* 0x3e268d4f06097810 */ /* 0x000fc80007f1e0ff */
[----:B------:R-:W-:Y:S02]  /*01a0*/  IADD3.X R11, PT, PT, R7, -0x47f91ca9, RZ, P0, !PT ;  /* 0xb806e357070b7810 */ /* 0x000fe400007fe4ff */
[----:B------:R-:W-:Y:S02]  /*01b0*/  SEL R9, R9, R6, P1 ;  /* 0x0000000609097207 */ /* 0x000fe40000800000 */
[----:B------:R-:W-:Y:S01]  /*01c0*/  SEL R0, R11, R7, P1 ;  /* 0x000000070b007207 */ /* 0x000fe20000800000 */
[----:B------:R-:W-:Y:S01]  /*01d0*/  IMAD.WIDE.U32 R6, R10, -0x326172a9, RZ ;  /* 0xcd9e8d570a067825 */ /* 0x000fe200078e00ff */
[----:B------:R-:W-:Y:S02]  /*01e0*/  SHF.R.S32.HI R11, RZ, 0x1f, R10 ;  /* 0x0000001fff0b7819 */ /* 0x000fe4000001140a */
[----:B------:R-:W-:-:S04]  /*01f0*/  SHF.R.S64 R9, R9, 0xc, R0 ;  /* 0x0000000c09097819 */ /* 0x000fc80000001000 */
[----:B------:R-:W-:-:S04]  /*0200*/  LEA.HI R9, P0, R0, R9, RZ, 0x1 ;  /* 0x0000000900097211 */ /* 0x000fc800078108ff */
[----:B------:R-:W-:Y:S01]  /*0210*/  LEA.HI.X.SX32 R0, R0, RZ, 0x14, P0 ;  /* 0x000000ff00007211 */ /* 0x000fe200000fa6ff */
[----:B------:R-:W-:-:S04]  /*0220*/  IMAD.WIDE.U32 R4, R9, -0x38e9, R2 ;  /* 0xffffc71709047825 */ /* 0x000fc800078e0002 */
[----:B------:R-:W-:Y:S01]  /*0230*/  IMAD R0, R0, -0x38e9, RZ ;  /* 0xffffc71700007824 */ /* 0x000fe200078e02ff */
[----:B------:R-:W-:-:S04]  /*0240*/  LOP3.LUT R2, R7, R4, RZ, 0x3c, !PT ;  /* 0x0000000407027212 */ /* 0x000fc800078e3cff */
[----:B------:R-:W-:Y:S01]  /*0250*/  IADD3 R5, PT, PT, R5, -R9, R0 ;  /* 0x8000000905057210 */ /* 0x000fe20007ffe000 */
[----:B------:R-:W-:-:S03]  /*0260*/  IMAD.WIDE.U32 R2, R2, -0x2daee0ad, RZ ;  /* 0xd2511f5302027825 */ /* 0x000fc600078e00ff */
[----:B------:R-:W-:Y:S02]  /*0270*/  IADD3 R7, PT, PT, R5, -0x4498517b, RZ ;  /* 0xbb67ae8505077810 */ /* 0x000fe40007ffe0ff */
[----:B------:R-:W-:Y:S02]  /*0280*/  LOP3.LUT R12, R11, R5, RZ, 0x3c, !PT ;  /* 0x000000050b0c7212 */ /* 0x000fe400078e3cff */
[----:B------:R-:W-:Y:S01]  /*0290*/  LOP3.LUT R7, R7, R3, RZ, 0x3c, !PT ;  /* 0x0000000307077212 */ /* 0x000fe200078e3cff */
[----:B------:R-:W-:Y:S02]  /*02a0*/  VIADD R3, R4, 0x9e3779b9 ;  /* 0x9e3779b904037836 */ /* 0x000fe40000000000 */
[----:B------:R-:W-:-:S04]  /*02b0*/  IMAD.WIDE.U32 R12, R12, -0x326172a9, RZ ;  /* 0xcd9e8d570c0c7825 */ /* 0x000fc800078e00ff */
[----:B------:R-:W-:Y:S01]  /*02c0*/  IMAD.WIDE.U32 R8, R7, -0x326172a9, RZ ;  /* 0xcd9e8d5707087825 */ /* 0x000fe200078e00ff */
[----:B------:R-:W-:Y:S02]  /*02d0*/  IADD3 R7, PT, PT, R4, 0x3c6ef372, RZ ;  /* 0x3c6ef37204077810 */ /* 0x000fe40007ffe0ff */
[----:B------:R-:W-:Y:S02]  /*02e0*/  LOP3.LUT R3, R3, R6, R13, 0x96, !PT ;  /* 0x0000000603037212 */ /* 0x000fe400078e960d */
[----:B------:R-:W-:Y:S02]  /*02f0*/  LOP3.LUT R7, R9, R12, R7, 0x96, !PT ;  /* 0x0000000c09077212 */ /* 0x000fe400078e9607 */
[----:B------:R-:W-:Y:S01]  /*0300*/  IADD3 R9, PT, PT, R5, 0x32370b8f, RZ ;  /* 0x32370b8f05097810 */ /* 0x000fe20007ffe0ff */
[----:B------:R-:W-:-:S04]  /*0310*/  IMAD.WIDE.U32 R12, R3, -0x2daee0ad, RZ ;  /* 0xd2511f53030c7825 */ /* 0x000fc800078e00ff */
[----:B------:R-:W-:Y:S02]  /*0320*/  VIADD R3, R5, 0x76cf5d0a ;  /* 0x76cf5d0a05037836 */ /* 0x000fe40000000000 */
[----:B------:R-:W-:-:S03]  /*0330*/  IMAD.WIDE.U32 R6, R7, -0x2daee0ad, RZ ;  /* 0xd2511f5307067825 */ /* 0x000fc600078e00ff */
[----:B------:R-:W-:Y:S02]  /*0340*/  LOP3.LUT R3, R13, R2, R3, 0x96, !PT ;  /* 0x000000020d037212 */ /* 0x000fe400078e9603 */
[----:B------:R-:W-:Y:S01]  /*0350*/  LOP3.LUT R2, R7, R12, R9, 0x96, !PT ;  /* 0x0000000c07027212 */ /* 0x000fe200078e9609 */
[C---:B------:R-:W-:Y:S01]  /*0360*/  VIADD R7, R4.reuse, 0xdaa66d2b ;  /* 0xdaa66d2b04077836 */ /* 0x040fe20000000000 */
[----:B------:R-:W-:Y:S01]  /*0370*/  IADD3 R9, PT, PT, R4, 0x78dde6e4, RZ ;  /* 0x78dde6e404097810 */ /* 0x000fe20007ffe0ff */
[----:B------:R-:W-:-:S04]  /*0380*/  IMAD.WIDE.U32 R12, R3, -0x326172a9, RZ ;  /* 0xcd9e8d57030c7825 */ /* 0x000fc800078e00ff */
[----:B------:R-:W-:Y:S01]  /*0390*/  IMAD.WIDE.U32 R2, R2, -0x326172a9, RZ ;  /* 0xcd9e8d5702027825 */ /* 0x000fe200078e00ff */
[----:B------:R-:W-:-:S04]  /*03a0*/  LOP3.LUT R7, R13, R8, R7, 0x96, !PT ;  /* 0x000000080d077212 */ /* 0x000fc800078e9607 */
[----:B------:R-:W-:Y:S01]  /*03b0*/  LOP3.LUT R9, R3, R12, R9, 0x96, !PT ;  /* 0x0000000c03097212 */ /* 0x000fe200078e9609 */
[----:B------:R-:W-:Y:S01]  /*03c0*/  IMAD.WIDE.U32 R12, R7, -0x2daee0ad, RZ ;  /* 0xd2511f53070c7825 */ /* 0x000fe200078e00ff */
[----:B------:R-:W-:-:S03]  /*03d0*/  IADD3 R7, PT, PT, R5, -0x56f99767, RZ ;  /* 0xa906689905077810 */ /* 0x000fc60007ffe0ff */
[----:B------:R-:W-:Y:S02]  /*03e0*/  VIADD R3, R5, 0xed9eba14 ;  /* 0xed9eba1405037836 */ /* 0x000fe40000000000 */
[----:B------:R-:W-:-:S03]  /*03f0*/  IMAD.WIDE.U32 R8, R9, -0x2daee0ad, RZ ;  /* 0xd2511f5309087825 */ /* 0x000fc600078e00ff */
[----:B------:R-:W-:Y:S02]  /*0400*/  LOP3.LUT R3, R13, R6, R3, 0x96, !PT ;  /* 0x000000060d037212 */ /* 0x000fe400078e9603 */
[----:B------:R-:W-:Y:S02]  /*0410*/  LOP3.LUT R7, R9, R12, R7, 0x96, !PT ;  /* 0x0000000c09077212 */ /* 0x000fe400078e9607 */
[----:B------:R-:W-:Y:S01]  /*0420*/  IADD3 R9, PT, PT, R4, -0x4ab325aa, RZ ;  /* 0xb54cda5604097810 */ /* 0x000fe20007ffe0ff */
[----:B------:R-:W-:-:S04]  /*0430*/  IMAD.WIDE.U32 R12, R3, -0x326172a9, RZ ;  /* 0xcd9e8d57030c7825 */ /* 0x000fc800078e00ff */
[----:B------:R-:W-:Y:S02]  /*0440*/  VIADD R3, R4, 0x1715609d ;  /* 0x1715609d04037836 */ /* 0x000fe40000000000 */
[----:B------:R-:W-:-:S03]  /*0450*/  IMAD.WIDE.U32 R6, R7, -0x326172a9, RZ ;  /* 0xcd9e8d5707067825 */ /* 0x000fc600078e00ff */
[----:B------:R-:W-:Y:S02]  /*0460*/  LOP3.LUT R3, R13, R2, R3, 0x96, !PT ;  /* 0x000000020d037212 */ /* 0x000fe400078e9603 */
[----:B------:R-:W-:Y:S01]  /*0470*/  LOP3.LUT R9, R7, R12, R9, 0x96, !PT ;  /* 0x0000000c07097212 */ /* 0x000fe200078e9609 */
[----:B------:R-:W-:Y:S02]  /*0480*/  VIADD R7, R5, 0x646e171e ;  /* 0x646e171e05077836 */ /* 0x000fe40000000000 */
[----:B------:R-:W-:-:S04]  /*0490*/  IMAD.WIDE.U32 R2, R3, -0x2daee0ad, RZ ;  /* 0xd2511f5303027825 */ /* 0x000fc800078e00ff */
[----:B------:R-:W-:Y:S01]  /*04a0*/  IMAD.WIDE.U32 R14, R9, -0x2daee0ad, RZ ;  /* 0xd2511f53090e7825 */ /* 0x000fe200078e00ff */
[----:B------:R-:W-:Y:S02]  /*04b0*/  IADD3 R9, PT, PT, R5, 0x1fd5c5a3, RZ ;  /* 0x1fd5c5a305097810 */ /* 0x000fe40007ffe0ff */
[----:B------:R-:W-:Y:S01]  /*04c0*/  LOP3.LUT R8, R3, R8, R7, 0x96, !PT ;  /* 0x0000000803087212 */ /* 0x000fe200078e9607 */
[----:B------:R-:W-:Y:S01]  /*04d0*/  VIADD R7, R4, 0x5384540f ;  /* 0x5384540f04077836 */ /* 0x000fe20000000000 */
[----:B------:R-:W-:Y:S02]  /*04e0*/  LOP3.LUT R12, R15, R2, R9, 0x96, !PT ;  /* 0x000000020f0c7212 */ /* 0x000fe400078e9609 */
[----:B------:R-:W1:Y:S01]  /*04f0*/  LDC.64 R2, c[0x0][0x380] ;  /* 0x0000e000ff027b82 */ /* 0x000e620000000a00 */
[----:B------:R-:W-:Y:S01]  /*0500*/  IMAD.WIDE.U32 R8, R8, -0x326172a9, RZ ;  /* 0xcd9e8d5708087825 */ /* 0x000fe200078e00ff */
[----:B------:R-:W-:-:S03]  /*0510*/  IADD3 R15, PT, PT, R4, -0xe443238, RZ ;  /* 0xf1bbcdc8040f7810 */ /* 0x000fc60007ffe0ff */
[----:B------:R-:W-:Y:S01]  /*0520*/  IMAD.WIDE.U32 R12, R12, -0x326172a9, RZ ;  /* 0xcd9e8d570c0c7825 */ /* 0x000fe200078e00ff */
[----:B------:R-:W-:-:S03]  /*0530*/  LOP3.LUT R7, R9, R6, R7, 0x96, !PT ;  /* 0x0000000609077212 */ /* 0x000fc600078e9607 */
[----:B------:R-:W-:Y:S01]  /*0540*/  VIADD R9, R5, 0xdb3d7428 ;  /* 0xdb3d742805097836 */ /* 0x000fe20000000000 */
[----:B------:R-:W-:Y:S01]  /*0550*/  LOP3.LUT R15, R13, R8, R15, 0x96, !PT ;  /* 0x000000080d0f7212 */ /* 0x000fe200078e960f */
[----:B------:R-:W-:-:S04]  /*0560*/  IMAD.WIDE.U32 R6, R7, -0x2daee0ad, RZ ;  /* 0xd2511f5307067825 */ /* 0x000fc800078e00ff */
[----:B------:R-:W-:Y:S01]  /*0570*/  IMAD.WIDE.U32 R16, R15, -0x2daee0ad, RZ ;  /* 0xd2511f530f107825 */ /* 0x000fe200078e00ff */
[----:B------:R-:W-:Y:S02]  /*0580*/  LOP3.LUT R9, R7, R14, R9, 0x96, !PT ;  /* 0x0000000e07097212 */ /* 0x000fe400078e9609 */
[----:B------:R-:W-:Y:S01]  /*0590*/  IADD3 R15, PT, PT, R5, -0x695add53, RZ ;  /* 0x96a522ad050f7810 */ /* 0x000fe20007ffe0ff */
[----:B------:R-:W-:Y:S02]  /*05a0*/  VIADD R13, R4, 0x8ff34781 ;  /* 0x8ff34781040d7836 */ /* 0x000fe40000000000 */
[----:B------:R-:W-:Y:S01]  /*05b0*/  IMAD.WIDE.U32 R18, R9, -0x326172a9, RZ ;  /* 0xcd9e8d5709127825 */ /* 0x000fe200078e00ff */
[----:B------:R-:W-:Y:S02]  /*05c0*/  LOP3.LUT R14, R17, R6, R15, 0x96, !PT ;  /* 0x00000006110e7212 */ /* 0x000fe400078e960f */
[----:B------:R-:W-:Y:S02]  /*05d0*/  CS2R R6, SRZ ;  /* 0x0000000000067805 */ /* 0x000fe4000001ff00 */
[----:B------:R-:W-:Y:S01]  /*05e0*/  CS2R R8, SRZ ;  /* 0x0000000000087805 */ /* 0x000fe2000001ff00 */
[----:B-1----:R-:W-:Y:S01]  /*05f0*/  IMAD.WIDE R2, R10, 0x40, R2 ;  /* 0x000000400a027825 */ /* 0x002fe200078e0202 */
[----:B------:R-:W-:-:S02]  /*0600*/  LOP3.LUT R12, R19, R12, R13, 0x96, !PT ;  /* 0x0000000c130c7212 */ /* 0x000fc400078e960d */
[----:B------:R-:W-:Y:S02]  /*0610*/  MOV R15, R16 ;  /* 0x00000010000f7202 */ /* 0x000fe40000000f00 */
[----:B------:R-:W-:Y:S01]  /*0620*/  MOV R13, R18 ;  /* 0x00000012000d7202 */ /* 0x000fe20000000f00 */
[----:B0-----:R-:W-:Y:S04]  /*0630*/  STG.E.128 desc[UR4][R2.64], R8 ;  /* 0x0000000802007986 */ /* 0x001fe8000c101d04 */
[----:B------:R-:W-:Y:S04]  /*0640*/  STG.E.128 desc[UR4][R2.64+0x20], R4 ;  /* 0x0000200402007986 */ /* 0x000fe8000c101d04 */
[----:B------:R-:W-:Y:S04]  /*0650*/  STG.E.64 desc[UR4][R2.64+0x30], RZ ;  /* 0x000030ff02007986 */ /* 0x000fe8000c101b04 */
[----:B------:R-:W-:Y:S04]  /*0660*/  STG.E.64 desc[UR4][R2.64+0x38], RZ ;  /* 0x000038ff02007986 */ /* 0x000fe8000c101b04 */
[----:B------:R-:W-:Y:S01]  /*0670*/  STG.E.128 desc[UR4][R2.64+0x10], R12 ;  /* 0x0000100c02007986 */ /* 0x000fe2000c101d04 */
[----:B------:R-:W-:Y:S05]  /*0680*/  EXIT ;  /* 0x000000000000794d */ /* 0x000fea0003800000 */
.L_x_40:
        /* <DEDUP_REMOVED lines=15> */
.L_x_46:


//--------------------- .nv.global.init           --------------------------
	.section	.nv.global.init,"aw",@progbits
	.align	4
.nv.global.init:
	.type		mrg32k3aM1SubSeq,@object
	.size		mrg32k3aM1SubSeq,(mrg32k3aM2SubSeq - mrg32k3aM1SubSeq)
mrg32k3aM1SubSeq:
        /*0000*/ 	.byte	0x0b, 0xcc, 0xee, 0x04, 0x73, 0x29, 0x8b, 0x6f, 0xf6, 0x53, 0x03, 0xf6, 0x23, 0xf6, 0xea, 0xda
        /* <DEDUP_REMOVED lines=125> */
	.type		mrg32k3aM2SubSeq,@object
	.size		mrg32k3aM2SubSeq,(mrg32k3aM1 - mrg32k3aM2SubSeq)
mrg32k3aM2SubSeq:
        /* <DEDUP_REMOVED lines=126> */
	.type		mrg32k3aM1,@object
	.size		mrg32k3aM1,(mrg32k3aM1Seq - mrg32k3aM1)
mrg32k3aM1:
        /* <DEDUP_REMOVED lines=144> */
	.type		mrg32k3aM1Seq,@object
	.size		mrg32k3aM1Seq,(mrg32k3aM2 - mrg32k3aM1Seq)
mrg32k3aM1Seq:
        /* <DEDUP_REMOVED lines=144> */
	.type		mrg32k3aM2,@object
	.size		mrg32k3aM2,(mrg32k3aM2Seq - mrg32k3aM2)
mrg32k3aM2:
        /* <DEDUP_REMOVED lines=144> */
	.type		mrg32k3aM2Seq,@object
	.size		mrg32k3aM2Seq,(precalc_xorwow_matrix - mrg32k3aM2Seq)
mrg32k3aM2Seq:
        /* <DEDUP_REMOVED lines=144> */
	.type		precalc_xorwow_matrix,@object
	.size		precalc_xorwow_matrix,(precalc_xorwow_offset_matrix - precalc_xorwow_matrix)
precalc_xorwow_matrix:
        /* <DEDUP_REMOVED lines=6400> */
	.type		precalc_xorwow_offset_matrix,@object
	.size		precalc_xorwow_offset_matrix,($str - precalc_xorwow_offset_matrix)
precalc_xorwow_offset_matrix:
        /* <DEDUP_REMOVED lines=6400> */
	.type		$str,@object
	.size		$str,(.L_9 - $str)
$str:
        /*353c0*/ 	.byte	0x47, 0x72, 0x69, 0x64, 0x20, 0x64, 0x69, 0x6d, 0x3a, 0x20, 0x25, 0x64, 0x0a, 0x00
.L_9:


//--------------------- .nv.shared.reserved.0     --------------------------
	.section	.nv.shared.reserved.0,"aw",@nobits
	.weak		__nv_reservedSMEM_offset_0_alias
	.size		__nv_reservedSMEM_offset_0_alias, 0, 64
	.other		__nv_reservedSMEM_offset_0_alias,@"STO_CUDA_RESERVED_SHARED STV_DEFAULT"
__nv_reservedSMEM_offset_0_alias:
	.zero		0
	.zero		64


//--------------------- .nv.constant0._Z21reduce_monte_carlo_bslPdS_ --------------------------
	.section	.nv.constant0._Z21reduce_monte_carlo_bslPdS_,"a",@progbits
	.sectionflags	@""
	.align	4
.nv.constant0._Z21reduce_monte_carlo_bslPdS_:
	.zero		920


//--------------------- .nv.constant0._Z23generate_monte_carlo_bsP24curandStatePhilox4_32_10liPdddddd --------------------------
	.section	.nv.constant0._Z23generate_monte_carlo_bsP24curandStatePhilox4_32_10liPdddddd,"a",@progbits
	.sectionflags	@""
	.align	4
.nv.constant0._Z23generate_monte_carlo_bsP24curandStatePhilox4_32_10liPdddddd:
	.zero		968


//--------------------- .nv.constant0._Z12setup_kernelP24curandStatePhilox4_32_10l --------------------------
	.section	.nv.constant0._Z12setup_kernelP24curandStatePhilox4_32_10l,"a",@progbits
	.sectionflags	@""
	.align	4
.nv.constant0._Z12setup_kernelP24curandStatePhilox4_32_10l:
	.zero		912


//--------------------- SYMBOLS --------------------------

	.type		.nv.reservedSmem.offset0,@object
	.size		.nv.reservedSmem.offset0,0x4
	.type		vprintf,@function
